	.target	sm_90a

	.elftype	@"ET_EXEC"


//--------------------- .note.nv.tkinfo           --------------------------
	.section	.note.nv.tkinfo,"",@"SHT_NOTE"
	.sectionflags	@"SHF_NOTE_NV_TKINFO"
	.tkinfo
        /*0018*/ 	.word	0x00000002
        /*0030*/ 	.string	""
        /*0030*/ 	.string	"ptxas"
        /*0030*/ 	.string	"Cuda compilation tools, release 13.0, V13.0.88"
        /*0030*/ 	.string	"Build cuda_13.0.r13.0/compiler.36424714_0"
        /*0030*/ 	.string	"-arch sm_90a -m 64 "



//--------------------- .note.nv.cuinfo           --------------------------
	.section	.note.nv.cuinfo,"",@"SHT_NOTE"
	.sectionflags	@"SHF_NOTE_NV_CUINFO"
        /*0018*/ 	.short	0x0002
        /*001a*/ 	.short	0x005a
        /*001c*/ 	.short	0x0082
	.zero		2


//--------------------- .nv.info                  --------------------------
	.section	.nv.info,"",@"SHT_CUDA_INFO"
	.align	4


	//----- nvinfo : EIATTR_REGCOUNT
	.align		4
        /*0000*/ 	.byte	0x04, 0x2f
        /*0002*/ 	.short	(.L_12 - .L_11)
	.align		4
.L_11:
        /*0004*/ 	.word	index@(_ZN7cutlass13device_kernelINS_4gemm6kernel13GemmUniversalIN4cute5tupleIJiiiiEEENS1_10collective13CollectiveMmaINS1_40MainloopSm90TmaGmmaWarpSpecializedSparseILi16ENS5_IJNS4_1CILi1EEENSA_ILi2EEESB_EEENS1_35KernelTmaWarpSpecializedCooperativeEEENS5_IJNSA_ILi256EEENSA_ILi64EEESH_EEEaNS5_IJNS4_6LayoutINS5_IJiNS5_IJSC_iEEEiEEENS5_IJlNS5_IJSB_SC_EEElEEEEENSJ_INS5_IJNS5_IJSH_iEEESP_iEEENS5_IJNS5_IJSH_NSA_ILi4096EEEEEENS5_IJSB_lEEElEEEEEEEEaNS5_IJlSB_lEEENS4_8TiledMMAINS4_8MMA_AtomIJNS4_4SM904GMMA6SPARSE27GMMA_64x64x64_S32S8S8_SS_TNILNS11_9SparseSelE0EEEEEENSJ_INS5_IJSC_SB_SB_EEENS5_IJSB_NSA_ILi0EEES18_EEEEENS5_IJNS4_10UnderscoreES1B_S1B_EEEEENS4_23SM90_TMA_LOAD_MULTICASTENS4_14ComposedLayoutINS4_7SwizzleILi1ELi4ELi3EEENS4_25smem_sparse_ptr_flag_bitsILi2ELi8EEENSJ_INS5_IJNS5_IJSB_NSA_ILi8EEEEEENS5_IJSC_NSA_ILi32EEEEEEEEENS5_IJNS5_IJS18_SH_EEESM_EEEEEEEvNS4_8identityENS4_13SM90_TMA_LOADENS1F_INS1G_ILi2ELi4ELi3EEENS4_18smem_ptr_flag_bitsILi8EEENSJ_INS5_IJS1K_SH_EEENS5_IJSH_SB_EEEEEEEvS1T_EENS_8epilogue10collective6detail29Sm90TmaWarpSpecializedAdapterINS24_15DefaultEpilogueIiNS5_IJSB_llEEES28_NS23_6thread17LinearCombinationIiLi1EiiLNS29_9ScaleType4KindE0ELNS_15FloatRoundStyleE2EiEENS1_15EpilogueDefaultEEEEEvvEEEEvNT_6ParamsE)
        /*0008*/ 	.word	0x000000a8


	//----- nvinfo : EIATTR_FRAME_SIZE
	.align		4
.L_12:
        /*000c*/ 	.byte	0x04, 0x11
        /*000e*/ 	.short	(.L_14 - .L_13)
	.align		4
.L_13:
        /*0010*/ 	.word	index@(_ZN7cutlass13device_kernelINS_4gemm6kernel13GemmUniversalIN4cute5tupleIJiiiiEEENS1_10collective13CollectiveMmaINS1_40MainloopSm90TmaGmmaWarpSpecializedSparseILi16ENS5_IJNS4_1CILi1EEENSA_ILi2EEESB_EEENS1_35KernelTmaWarpSpecializedCooperativeEEENS5_IJNSA_ILi256EEENSA_ILi64EEESH_EEEaNS5_IJNS4_6LayoutINS5_IJiNS5_IJSC_iEEEiEEENS5_IJlNS5_IJSB_SC_EEElEEEEENSJ_INS5_IJNS5_IJSH_iEEESP_iEEENS5_IJNS5_IJSH_NSA_ILi4096EEEEEENS5_IJSB_lEEElEEEEEEEEaNS5_IJlSB_lEEENS4_8TiledMMAINS4_8MMA_AtomIJNS4_4SM904GMMA6SPARSE27GMMA_64x64x64_S32S8S8_SS_TNILNS11_9SparseSelE0EEEEEENSJ_INS5_IJSC_SB_SB_EEENS5_IJSB_NSA_ILi0EEES18_EEEEENS5_IJNS4_10UnderscoreES1B_S1B_EEEEENS4_23SM90_TMA_LOAD_MULTICASTENS4_14ComposedLayoutINS4_7SwizzleILi1ELi4ELi3EEENS4_25smem_sparse_ptr_flag_bitsILi2ELi8EEENSJ_INS5_IJNS5_IJSB_NSA_ILi8EEEEEENS5_IJSC_NSA_ILi32EEEEEEEEENS5_IJNS5_IJS18_SH_EEESM_EEEEEEEvNS4_8identityENS4_13SM90_TMA_LOADENS1F_INS1G_ILi2ELi4ELi3EEENS4_18smem_ptr_flag_bitsILi8EEENSJ_INS5_IJS1K_SH_EEENS5_IJSH_SB_EEEEEEEvS1T_EENS_8epilogue10collective6detail29Sm90TmaWarpSpecializedAdapterINS24_15DefaultEpilogueIiNS5_IJSB_llEEES28_NS23_6thread17LinearCombinationIiLi1EiiLNS29_9ScaleType4KindE0ELNS_15FloatRoundStyleE2EiEENS1_15EpilogueDefaultEEEEEvvEEEEvNT_6ParamsE)
        /*0014*/ 	.word	0x00000000


	//----- nvinfo : EIATTR_MIN_STACK_SIZE
	.align		4
.L_14:
        /*0018*/ 	.byte	0x04, 0x12
        /*001a*/ 	.short	(.L_16 - .L_15)
	.align		4
.L_15:
        /*001c*/ 	.word	index@(_ZN7cutlass13device_kernelINS_4gemm6kernel13GemmUniversalIN4cute5tupleIJiiiiEEENS1_10collective13CollectiveMmaINS1_40MainloopSm90TmaGmmaWarpSpecializedSparseILi16ENS5_IJNS4_1CILi1EEENSA_ILi2EEESB_EEENS1_35KernelTmaWarpSpecializedCooperativeEEENS5_IJNSA_ILi256EEENSA_ILi64EEESH_EEEaNS5_IJNS4_6LayoutINS5_IJiNS5_IJSC_iEEEiEEENS5_IJlNS5_IJSB_SC_EEElEEEEENSJ_INS5_IJNS5_IJSH_iEEESP_iEEENS5_IJNS5_IJSH_NSA_ILi4096EEEEEENS5_IJSB_lEEElEEEEEEEEaNS5_IJlSB_lEEENS4_8TiledMMAINS4_8MMA_AtomIJNS4_4SM904GMMA6SPARSE27GMMA_64x64x64_S32S8S8_SS_TNILNS11_9SparseSelE0EEEEEENSJ_INS5_IJSC_SB_SB_EEENS5_IJSB_NSA_ILi0EEES18_EEEEENS5_IJNS4_10UnderscoreES1B_S1B_EEEEENS4_23SM90_TMA_LOAD_MULTICASTENS4_14ComposedLayoutINS4_7SwizzleILi1ELi4ELi3EEENS4_25smem_sparse_ptr_flag_bitsILi2ELi8EEENSJ_INS5_IJNS5_IJSB_NSA_ILi8EEEEEENS5_IJSC_NSA_ILi32EEEEEEEEENS5_IJNS5_IJS18_SH_EEESM_EEEEEEEvNS4_8identityENS4_13SM90_TMA_LOADENS1F_INS1G_ILi2ELi4ELi3EEENS4_18smem_ptr_flag_bitsILi8EEENSJ_INS5_IJS1K_SH_EEENS5_IJSH_SB_EEEEEEEvS1T_EENS_8epilogue10collective6detail29Sm90TmaWarpSpecializedAdapterINS24_15DefaultEpilogueIiNS5_IJSB_llEEES28_NS23_6thread17LinearCombinationIiLi1EiiLNS29_9ScaleType4KindE0ELNS_15FloatRoundStyleE2EiEENS1_15EpilogueDefaultEEEEEvvEEEEvNT_6ParamsE)
        /*0020*/ 	.word	0x00000000
.L_16:


//--------------------- .nv.compat                --------------------------
	.section	.nv.compat,"",@"SHT_CUDA_COMPAT_INFO"
	.align	4
        /*0000*/ 	.byte	0x02, 0x09, 0x01, 0x00, 0x02, 0x02, 0x04, 0x00, 0x02, 0x05, 0x05, 0x00, 0x03, 0x07, 0x01, 0x01
        /*0010*/ 	.byte	0x02, 0x03, 0x01, 0x00, 0x02, 0x06, 0x01, 0x00, 0x04, 0x0b, 0x08, 0x00, 0x00, 0x00, 0x00, 0x00
        /*0020*/ 	.byte	0x00, 0x00, 0x00, 0x00


//--------------------- .nv.info._ZN7cutlass13device_kernelINS_4gemm6kernel13GemmUniversalIN4cute5tupleIJiiiiEEENS1_10collective13CollectiveMmaINS1_40MainloopSm90TmaGmmaWarpSpecializedSparseILi16ENS5_IJNS4_1CILi1EEENSA_ILi2EEESB_EEENS1_35KernelTmaWarpSpecializedCooperativeEEENS5_IJNSA_ILi256EEENSA_ILi64EEESH_EEEaNS5_IJNS4_6LayoutINS5_IJiNS5_IJSC_iEEEiEEENS5_IJlNS5_IJSB_SC_EEElEEEEENSJ_INS5_IJNS5_IJSH_iEEESP_iEEENS5_IJNS5_IJSH_NSA_ILi4096EEEEEENS5_IJSB_lEEElEEEEEEEEaNS5_IJlSB_lEEENS4_8TiledMMAINS4_8MMA_AtomIJNS4_4SM904GMMA6SPARSE27GMMA_64x64x64_S32S8S8_SS_TNILNS11_9SparseSelE0EEEEEENSJ_INS5_IJSC_SB_SB_EEENS5_IJSB_NSA_ILi0EEES18_EEEEENS5_IJNS4_10UnderscoreES1B_S1B_EEEEENS4_23SM90_TMA_LOAD_MULTICASTENS4_14ComposedLayoutINS4_7SwizzleILi1ELi4ELi3EEENS4_25smem_sparse_ptr_flag_bitsILi2ELi8EEENSJ_INS5_IJNS5_IJSB_NSA_ILi8EEEEEENS5_IJSC_NSA_ILi32EEEEEEEEENS5_IJNS5_IJS18_SH_EEESM_EEEEEEEvNS4_8identityENS4_13SM90_TMA_LOADENS1F_INS1G_ILi2ELi4ELi3EEENS4_18smem_ptr_flag_bitsILi8EEENSJ_INS5_IJS1K_SH_EEENS5_IJSH_SB_EEEEEEEvS1T_EENS_8epilogue10collective6detail29Sm90TmaWarpSpecializedAdapterINS24_15DefaultEpilogueIiNS5_IJSB_llEEES28_NS23_6thread17LinearCombinationIiLi1EiiLNS29_9ScaleType4KindE0ELNS_15FloatRoundStyleE2EiEENS1_15EpilogueDefaultEEEEEvvEEEEvNT_6ParamsE --------------------------
	.section	.nv.info._ZN7cutlass13device_kernelINS_4gemm6kernel13GemmUniversalIN4cute5tupleIJiiiiEEENS1_10collective13CollectiveMmaINS1_40MainloopSm90TmaGmmaWarpSpecializedSparseILi16ENS5_IJNS4_1CILi1EEENSA_ILi2EEESB_EEENS1_35KernelTmaWarpSpecializedCooperativeEEENS5_IJNSA_ILi256EEENSA_ILi64EEESH_EEEaNS5_IJNS4_6LayoutINS5_IJiNS5_IJSC_iEEEiEEENS5_IJlNS5_IJSB_SC_EEElEEEEENSJ_INS5_IJNS5_IJSH_iEEESP_iEEENS5_IJNS5_IJSH_NSA_ILi4096EEEEEENS5_IJSB_lEEElEEEEEEEEaNS5_IJlSB_lEEENS4_8TiledMMAINS4_8MMA_AtomIJNS4_4SM904GMMA6SPARSE27GMMA_64x64x64_S32S8S8_SS_TNILNS11_9SparseSelE0EEEEEENSJ_INS5_IJSC_SB_SB_EEENS5_IJSB_NSA_ILi0EEES18_EEEEENS5_IJNS4_10UnderscoreES1B_S1B_EEEEENS4_23SM90_TMA_LOAD_MULTICASTENS4_14ComposedLayoutINS4_7SwizzleILi1ELi4ELi3EEENS4_25smem_sparse_ptr_flag_bitsILi2ELi8EEENSJ_INS5_IJNS5_IJSB_NSA_ILi8EEEEEENS5_IJSC_NSA_ILi32EEEEEEEEENS5_IJNS5_IJS18_SH_EEESM_EEEEEEEvNS4_8identityENS4_13SM90_TMA_LOADENS1F_INS1G_ILi2ELi4ELi3EEENS4_18smem_ptr_flag_bitsILi8EEENSJ_INS5_IJS1K_SH_EEENS5_IJSH_SB_EEEEEEEvS1T_EENS_8epilogue10collective6detail29Sm90TmaWarpSpecializedAdapterINS24_15DefaultEpilogueIiNS5_IJSB_llEEES28_NS23_6thread17LinearCombinationIiLi1EiiLNS29_9ScaleType4KindE0ELNS_15FloatRoundStyleE2EiEENS1_15EpilogueDefaultEEEEEvvEEEEvNT_6ParamsE,"",@"SHT_CUDA_INFO"
	.sectionflags	@""
	.align	4


	//----- nvinfo : EIATTR_CUDA_API_VERSION
	.align		4
        /*0000*/ 	.byte	0x04, 0x37
        /*0002*/ 	.short	(.L_18 - .L_17)
.L_17:
        /*0004*/ 	.word	0x00000082


	//----- nvinfo : EIATTR_KPARAM_INFO
	.align		4
.L_18:
        /*0008*/ 	.byte	0x04, 0x17
        /*000a*/ 	.short	(.L_20 - .L_19)
.L_19:
        /*000c*/ 	.word	0x00000000
        /*0010*/ 	.short	0x0000
        /*0012*/ 	.short	0x0070
        /*0014*/ 	.byte	0x00, 0xf0, 0x01, 0x14


	//----- nvinfo : EIATTR_SPARSE_MMA_MASK
	.align		4
.L_20:
        /*0018*/ 	.byte	0x03, 0x50
        /*001a*/ 	.short	0x0004


	//----- nvinfo : EIATTR_MAXREG_COUNT
	.align		4
        /*001c*/ 	.byte	0x03, 0x1b
        /*001e*/ 	.short	0x00a8


	//----- nvinfo : EIATTR_NUM_BARRIERS
	.align		4
        /*0020*/ 	.byte	0x02, 0x4c
        /*0022*/ 	.byte	0x01
	.zero		1


	//----- nvinfo : EIATTR_MERCURY_ISA_VERSION
	.align		4
        /*0024*/ 	.byte	0x03, 0x5f
        /*0026*/ 	.short	0x0101


	//----- nvinfo : EIATTR_INT_WARP_WIDE_INSTR_OFFSETS
	.align		4
        /*0028*/ 	.byte	0x04, 0x31
        /*002a*/ 	.short	(.L_22 - .L_21)


	//   ....[0]....
.L_21:
        /*002c*/ 	.word	0x00000650


	//   ....[1]....
        /*0030*/ 	.word	0x00000670


	//   ....[2]....
        /*0034*/ 	.word	0x00000830


	//----- nvinfo : EIATTR_COOP_GROUP_MASK_REGIDS
	.align		4
.L_22:
        /*0038*/ 	.byte	0x04, 0x29
        /*003a*/ 	.short	(.L_24 - .L_23)


	//   ....[0]....
.L_23:
        /*003c*/ 	.word	0xffffffff


	//   ....[1]....
        /*0040*/ 	.word	0xffffffff


	//   ....[2]....
        /*0044*/ 	.word	0xffffffff


	//   ....[3]....
        /*0048*/ 	.word	0xffffffff


	//   ....[4]....
        /*004c*/ 	.word	0xffffffff


	//   ....[5]....
        /*0050*/ 	.word	0xffffffff


	//----- nvinfo : EIATTR_COOP_GROUP_INSTR_OFFSETS
	.align		4
.L_24:
        /*0054*/ 	.byte	0x04, 0x28
        /*0056*/ 	.short	(.L_26 - .L_25)


	//   ....[0]....
.L_25:
        /*0058*/ 	.word	0x00000060


	//   ....[1]....
        /*005c*/ 	.word	0x00000070


	//   ....[2]....
        /*0060*/ 	.word	0x00000160


	//   ....[3]....
        /*0064*/ 	.word	0x000004a0


	//   ....[4]....
        /*0068*/ 	.word	0x00000970


	//   ....[5]....
        /*006c*/ 	.word	0x00001690


	//----- nvinfo : EIATTR_REG_RECONFIG
	.align		4
.L_26:
        /*0070*/ 	.byte	0x01, 0x54
	.zero		2


	//----- nvinfo : EIATTR_MBARRIER_INSTR_OFFSETS
	.align		4
        /*0074*/ 	.byte	0x04, 0x39
        /*0076*/ 	.short	(.L_28 - .L_27)


	//   ....[0]....
.L_27:
        /*0078*/ 	.word	0x00000280
        /*007c*/ 	.word	0x000000ff
        /*0080*/ 	.word	0x00000000
        /*0084*/ 	.short	0x0100
        /*0086*/ 	.byte	0x08
	.zero		1


	//   ....[1]....
        /*0088*/ 	.word	0x00000290
        /*008c*/ 	.word	0x000000ff
        /*0090*/ 	.word	0x00000080
        /*0094*/ 	.short	0x0100
        /*0096*/ 	.byte	0x08
	.zero		1


	//   ....[2]....
        /*0098*/ 	.word	0x000002a0
        /*009c*/ 	.word	0x000000ff
        /*00a0*/ 	.word	0x00000008
        /*00a4*/ 	.short	0x0100
        /*00a6*/ 	.byte	0x08
	.zero		1


	//   ....[3]....
        /*00a8*/ 	.word	0x000002b0
        /*00ac*/ 	.word	0x000000ff
        /*00b0*/ 	.word	0x00000088
        /*00b4*/ 	.short	0x0100
        /*00b6*/ 	.byte	0x08
	.zero		1


	//   ....[4]....
        /*00b8*/ 	.word	0x000002c0
        /*00bc*/ 	.word	0x000000ff
        /*00c0*/ 	.word	0x00000010
        /*00c4*/ 	.short	0x0100
        /*00c6*/ 	.byte	0x08
	.zero		1


	//   ....[5]....
        /*00c8*/ 	.word	0x000002d0
        /*00cc*/ 	.word	0x000000ff
        /*00d0*/ 	.word	0x00000090
        /*00d4*/ 	.short	0x0100
        /*00d6*/ 	.byte	0x08
	.zero		1


	//   ....[6]....
        /*00d8*/ 	.word	0x000002e0
        /*00dc*/ 	.word	0x000000ff
        /*00e0*/ 	.word	0x00000018
        /*00e4*/ 	.short	0x0100
        /*00e6*/ 	.byte	0x08
	.zero		1


	//   ....[7]....
        /*00e8*/ 	.word	0x000002f0
        /*00ec*/ 	.word	0x000000ff
        /*00f0*/ 	.word	0x00000098
        /*00f4*/ 	.short	0x0100
        /*00f6*/ 	.byte	0x08
	.zero		1


	//   ....[8]....
        /*00f8*/ 	.word	0x00000300
        /*00fc*/ 	.word	0x000000ff
        /*0100*/ 	.word	0x00000020
        /*0104*/ 	.short	0x0100
        /*0106*/ 	.byte	0x08
	.zero		1


	//   ....[9]....
        /*0108*/ 	.word	0x00000310
        /*010c*/ 	.word	0x000000ff
        /*0110*/ 	.word	0x000000a0
        /*0114*/ 	.short	0x0100
        /*0116*/ 	.byte	0x08
	.zero		1


	//   ....[10]....
        /*0118*/ 	.word	0x00000320
        /*011c*/ 	.word	0x000000ff
        /*0120*/ 	.word	0x00000028
        /*0124*/ 	.short	0x0100
        /*0126*/ 	.byte	0x08
	.zero		1


	//   ....[11]....
        /*0128*/ 	.word	0x00000330
        /*012c*/ 	.word	0x000000ff
        /*0130*/ 	.word	0x000000a8
        /*0134*/ 	.short	0x0100
        /*0136*/ 	.byte	0x08
	.zero		1


	//   ....[12]....
        /*0138*/ 	.word	0x00000340
        /*013c*/ 	.word	0x000000ff
        /*0140*/ 	.word	0x00000030
        /*0144*/ 	.short	0x0100
        /*0146*/ 	.byte	0x08
	.zero		1


	//   ....[13]....
        /*0148*/ 	.word	0x00000350
        /*014c*/ 	.word	0x000000ff
        /*0150*/ 	.word	0x000000b0
        /*0154*/ 	.short	0x0100
        /*0156*/ 	.byte	0x08
	.zero		1


	//   ....[14]....
        /*0158*/ 	.word	0x00000360
        /*015c*/ 	.word	0x000000ff
        /*0160*/ 	.word	0x00000038
        /*0164*/ 	.short	0x0100
        /*0166*/ 	.byte	0x08
	.zero		1


	//   ....[15]....
        /*0168*/ 	.word	0x00000370
        /*016c*/ 	.word	0x000000ff
        /*0170*/ 	.word	0x000000b8
        /*0174*/ 	.short	0x0100
        /*0176*/ 	.byte	0x08
	.zero		1


	//   ....[16]....
        /*0178*/ 	.word	0x00000380
        /*017c*/ 	.word	0x000000ff
        /*0180*/ 	.word	0x00000040
        /*0184*/ 	.short	0x0100
        /*0186*/ 	.byte	0x08
	.zero		1


	//   ....[17]....
        /*0188*/ 	.word	0x00000390
        /*018c*/ 	.word	0x000000ff
        /*0190*/ 	.word	0x000000c0
        /*0194*/ 	.short	0x0100
        /*0196*/ 	.byte	0x08
	.zero		1


	//   ....[18]....
        /*0198*/ 	.word	0x000003a0
        /*019c*/ 	.word	0x000000ff
        /*01a0*/ 	.word	0x00000048
        /*01a4*/ 	.short	0x0100
        /*01a6*/ 	.byte	0x08
	.zero		1


	//   ....[19]....
        /*01a8*/ 	.word	0x000003b0
        /*01ac*/ 	.word	0x000000ff
        /*01b0*/ 	.word	0x000000c8
        /*01b4*/ 	.short	0x0100
        /*01b6*/ 	.byte	0x08
	.zero		1


	//   ....[20]....
        /*01b8*/ 	.word	0x000003c0
        /*01bc*/ 	.word	0x000000ff
        /*01c0*/ 	.word	0x00000050
        /*01c4*/ 	.short	0x0100
        /*01c6*/ 	.byte	0x08
	.zero		1


	//   ....[21]....
        /*01c8*/ 	.word	0x000003d0
        /*01cc*/ 	.word	0x000000ff
        /*01d0*/ 	.word	0x000000d0
        /*01d4*/ 	.short	0x0100
        /*01d6*/ 	.byte	0x08
	.zero		1


	//   ....[22]....
        /*01d8*/ 	.word	0x000003e0
        /*01dc*/ 	.word	0x000000ff
        /*01e0*/ 	.word	0x00000058
        /*01e4*/ 	.short	0x0100
        /*01e6*/ 	.byte	0x08
	.zero		1


	//   ....[23]....
        /*01e8*/ 	.word	0x000003f0
        /*01ec*/ 	.word	0x000000ff
        /*01f0*/ 	.word	0x000000d8
        /*01f4*/ 	.short	0x0100
        /*01f6*/ 	.byte	0x08
	.zero		1


	//   ....[24]....
        /*01f8*/ 	.word	0x00000400
        /*01fc*/ 	.word	0x000000ff
        /*0200*/ 	.word	0x00000060
        /*0204*/ 	.short	0x0100
        /*0206*/ 	.byte	0x08
	.zero		1


	//   ....[25]....
        /*0208*/ 	.word	0x00000410
        /*020c*/ 	.word	0x000000ff
        /*0210*/ 	.word	0x000000e0
        /*0214*/ 	.short	0x0100
        /*0216*/ 	.byte	0x08
	.zero		1


	//   ....[26]....
        /*0218*/ 	.word	0x00000420
        /*021c*/ 	.word	0x000000ff
        /*0220*/ 	.word	0x00000068
        /*0224*/ 	.short	0x0100
        /*0226*/ 	.byte	0x08
	.zero		1


	//   ....[27]....
        /*0228*/ 	.word	0x00000430
        /*022c*/ 	.word	0x000000ff
        /*0230*/ 	.word	0x000000e8
        /*0234*/ 	.short	0x0100
        /*0236*/ 	.byte	0x08
	.zero		1


	//   ....[28]....
        /*0238*/ 	.word	0x00000440
        /*023c*/ 	.word	0x000000ff
        /*0240*/ 	.word	0x00000070
        /*0244*/ 	.short	0x0100
        /*0246*/ 	.byte	0x08
	.zero		1


	//   ....[29]....
        /*0248*/ 	.word	0x00000450
        /*024c*/ 	.word	0x000000ff
        /*0250*/ 	.word	0x000000f0
        /*0254*/ 	.short	0x0100
        /*0256*/ 	.byte	0x08
	.zero		1


	//   ....[30]....
        /*0258*/ 	.word	0x00000460
        /*025c*/ 	.word	0x000000ff
        /*0260*/ 	.word	0x00000078
        /*0264*/ 	.short	0x0100
        /*0266*/ 	.byte	0x08
	.zero		1


	//   ....[31]....
        /*0268*/ 	.word	0x00000470
        /*026c*/ 	.word	0x000000ff
        /*0270*/ 	.word	0x000000f8
        /*0274*/ 	.short	0x0100
        /*0276*/ 	.byte	0x08
	.zero		1


	//   ....[32]....
        /*0278*/ 	.word	0x000008b0
        /*027c*/ 	.word	0x000000ff
        /*0280*/ 	.word	0x00000110
        /*0284*/ 	.short	0x0100
        /*0286*/ 	.byte	0x06
	.zero		1


	//   ....[33]....
        /*0288*/ 	.word	0x00000920
        /*028c*/ 	.word	0x000000ff
        /*0290*/ 	.word	0x00000118
        /*0294*/ 	.short	0x0100
        /*0296*/ 	.byte	0x06
	.zero		1


	//   ....[34]....
        /*0298*/ 	.word	0x00001a20
        /*029c*/ 	.word	0x000000ff
        /*02a0*/ 	.word	0x00000000
        /*02a4*/ 	.short	0x010a
        /*02a6*/ 	.byte	0x08
	.zero		1


	//   ....[35]....
        /*02a8*/ 	.word	0x00001a80
        /*02ac*/ 	.word	0x000000ff
        /*02b0*/ 	.word	0x00000000
        /*02b4*/ 	.short	0x010a
        /*02b6*/ 	.byte	0x08
	.zero		1


	//   ....[36]....
        /*02b8*/ 	.word	0x00001c00
        /*02bc*/ 	.word	0x0000000d
        /*02c0*/ 	.word	0x00000000
        /*02c4*/ 	.short	0x0101
        /*02c6*/ 	.byte	0x3f
	.zero		1


	//   ....[37]....
        /*02c8*/ 	.word	0x000074e0
        /*02cc*/ 	.word	0x00000017
        /*02d0*/ 	.word	0x00000080
        /*02d4*/ 	.short	0x010a
        /*02d6*/ 	.byte	0x3f
	.zero		1


	//   ....[38]....
        /*02d8*/ 	.word	0x00007950
        /*02dc*/ 	.word	0x00000006
        /*02e0*/ 	.word	0x00000118
        /*02e4*/ 	.short	0x0101
        /*02e6*/ 	.byte	0x3f
	.zero		1


	//   ....[39]....
        /*02e8*/ 	.word	0x00008060
        /*02ec*/ 	.word	0x00000005
        /*02f0*/ 	.word	0x00000000
        /*02f4*/ 	.short	0x010a
        /*02f6*/ 	.byte	0x3f
	.zero		1


	//   ....[40]....
        /*02f8*/ 	.word	0x000080e0
        /*02fc*/ 	.word	0x00000007
        /*0300*/ 	.word	0x00000000
        /*0304*/ 	.short	0x010a
        /*0306*/ 	.byte	0x3f
	.zero		1


	//   ....[41]....
        /*0308*/ 	.word	0x00008170
        /*030c*/ 	.word	0x00000006
        /*0310*/ 	.word	0x00000000
        /*0314*/ 	.short	0x010a
        /*0316*/ 	.byte	0x3f
	.zero		1


	//   ....[42]....
        /*0318*/ 	.word	0x00008200
        /*031c*/ 	.word	0x00000007
        /*0320*/ 	.word	0x00000000
        /*0324*/ 	.short	0x010a
        /*0326*/ 	.byte	0x3f
	.zero		1


	//   ....[43]....
        /*0328*/ 	.word	0x00008290
        /*032c*/ 	.word	0x00000006
        /*0330*/ 	.word	0x00000000
        /*0334*/ 	.short	0x010a
        /*0336*/ 	.byte	0x3f
	.zero		1


	//   ....[44]....
        /*0338*/ 	.word	0x00008320
        /*033c*/ 	.word	0x00000007
        /*0340*/ 	.word	0x00000000
        /*0344*/ 	.short	0x010a
        /*0346*/ 	.byte	0x3f
	.zero		1


	//   ....[45]....
        /*0348*/ 	.word	0x000083b0
        /*034c*/ 	.word	0x00000006
        /*0350*/ 	.word	0x00000000
        /*0354*/ 	.short	0x010a
        /*0356*/ 	.byte	0x3f
	.zero		1


	//   ....[46]....
        /*0358*/ 	.word	0x00008440
        /*035c*/ 	.word	0x00000007
        /*0360*/ 	.word	0x00000000
        /*0364*/ 	.short	0x010a
        /*0366*/ 	.byte	0x3f
	.zero		1


	//   ....[47]....
        /*0368*/ 	.word	0x000084d0
        /*036c*/ 	.word	0x00000006
        /*0370*/ 	.word	0x00000000
        /*0374*/ 	.short	0x010a
        /*0376*/ 	.byte	0x3f
	.zero		1


	//   ....[48]....
        /*0378*/ 	.word	0x00008560
        /*037c*/ 	.word	0x00000007
        /*0380*/ 	.word	0x00000000
        /*0384*/ 	.short	0x010a
        /*0386*/ 	.byte	0x3f
	.zero		1


	//   ....[49]....
        /*0388*/ 	.word	0x000085f0
        /*038c*/ 	.word	0x00000006
        /*0390*/ 	.word	0x00000000
        /*0394*/ 	.short	0x010a
        /*0396*/ 	.byte	0x3f
	.zero		1


	//   ....[50]....
        /*0398*/ 	.word	0x00008680
        /*039c*/ 	.word	0x00000007
        /*03a0*/ 	.word	0x00000000
        /*03a4*/ 	.short	0x010a
        /*03a6*/ 	.byte	0x3f
	.zero		1


	//   ....[51]....
        /*03a8*/ 	.word	0x00008710
        /*03ac*/ 	.word	0x00000006
        /*03b0*/ 	.word	0x00000000
        /*03b4*/ 	.short	0x010a
        /*03b6*/ 	.byte	0x3f
	.zero		1


	//   ....[52]....
        /*03b8*/ 	.word	0x000087a0
        /*03bc*/ 	.word	0x00000007
        /*03c0*/ 	.word	0x00000000
        /*03c4*/ 	.short	0x010a
        /*03c6*/ 	.byte	0x3f
	.zero		1


	//   ....[53]....
        /*03c8*/ 	.word	0x00008830
        /*03cc*/ 	.word	0x00000006
        /*03d0*/ 	.word	0x00000000
        /*03d4*/ 	.short	0x010a
        /*03d6*/ 	.byte	0x3f
	.zero		1


	//   ....[54]....
        /*03d8*/ 	.word	0x000088c0
        /*03dc*/ 	.word	0x00000003
        /*03e0*/ 	.word	0x00000000
        /*03e4*/ 	.short	0x010a
        /*03e6*/ 	.byte	0x3f
	.zero		1


	//   ....[55]....
        /*03e8*/ 	.word	0x00008930
        /*03ec*/ 	.word	0x0000000e
        /*03f0*/ 	.word	0x00000000
        /*03f4*/ 	.short	0x010a
        /*03f6*/ 	.byte	0x3f
	.zero		1


	//   ....[56]....
        /*03f8*/ 	.word	0x00008a00
        /*03fc*/ 	.word	0x00000017
        /*0400*/ 	.word	0x00000080
        /*0404*/ 	.short	0x010a
        /*0406*/ 	.byte	0x3f
	.zero		1


	//   ....[57]....
        /*0408*/ 	.word	0x00008ad0
        /*040c*/ 	.word	0x00000005
        /*0410*/ 	.word	0x00000000
        /*0414*/ 	.short	0x010a
        /*0416*/ 	.byte	0x3f
	.zero		1


	//   ....[58]....
        /*0418*/ 	.word	0x00008b20
        /*041c*/ 	.word	0x00000007
        /*0420*/ 	.word	0x00000000
        /*0424*/ 	.short	0x010a
        /*0426*/ 	.byte	0x3f
	.zero		1


	//   ....[59]....
        /*0428*/ 	.word	0x00008b70
        /*042c*/ 	.word	0x00000006
        /*0430*/ 	.word	0x00000000
        /*0434*/ 	.short	0x010a
        /*0436*/ 	.byte	0x3f
	.zero		1


	//   ....[60]....
        /*0438*/ 	.word	0x00008bc0
        /*043c*/ 	.word	0x00000007
        /*0440*/ 	.word	0x00000000
        /*0444*/ 	.short	0x010a
        /*0446*/ 	.byte	0x3f
	.zero		1


	//   ....[61]....
        /*0448*/ 	.word	0x00008c10
        /*044c*/ 	.word	0x00000006
        /*0450*/ 	.word	0x00000000
        /*0454*/ 	.short	0x010a
        /*0456*/ 	.byte	0x3f
	.zero		1


	//   ....[62]....
        /*0458*/ 	.word	0x00008c60
        /*045c*/ 	.word	0x00000007
        /*0460*/ 	.word	0x00000000
        /*0464*/ 	.short	0x010a
        /*0466*/ 	.byte	0x3f
	.zero		1


	//   ....[63]....
        /*0468*/ 	.word	0x00008cb0
        /*046c*/ 	.word	0x00000006
        /*0470*/ 	.word	0x00000000
        /*0474*/ 	.short	0x010a
        /*0476*/ 	.byte	0x3f
	.zero		1


	//   ....[64]....
        /*0478*/ 	.word	0x00008d00
        /*047c*/ 	.word	0x00000007
        /*0480*/ 	.word	0x00000000
        /*0484*/ 	.short	0x010a
        /*0486*/ 	.byte	0x3f
	.zero		1


	//   ....[65]....
        /*0488*/ 	.word	0x00008d50
        /*048c*/ 	.word	0x00000006
        /*0490*/ 	.word	0x00000000
        /*0494*/ 	.short	0x010a
        /*0496*/ 	.byte	0x3f
	.zero		1


	//   ....[66]....
        /*0498*/ 	.word	0x00008da0
        /*049c*/ 	.word	0x00000007
        /*04a0*/ 	.word	0x00000000
        /*04a4*/ 	.short	0x010a
        /*04a6*/ 	.byte	0x3f
	.zero		1


	//   ....[67]....
        /*04a8*/ 	.word	0x00008df0
        /*04ac*/ 	.word	0x00000006
        /*04b0*/ 	.word	0x00000000
        /*04b4*/ 	.short	0x010a
        /*04b6*/ 	.byte	0x3f
	.zero		1


	//   ....[68]....
        /*04b8*/ 	.word	0x00008e40
        /*04bc*/ 	.word	0x00000007
        /*04c0*/ 	.word	0x00000000
        /*04c4*/ 	.short	0x010a
        /*04c6*/ 	.byte	0x3f
	.zero		1


	//   ....[69]....
        /*04c8*/ 	.word	0x00008e90
        /*04cc*/ 	.word	0x00000006
        /*04d0*/ 	.word	0x00000000
        /*04d4*/ 	.short	0x010a
        /*04d6*/ 	.byte	0x3f
	.zero		1


	//   ....[70]....
        /*04d8*/ 	.word	0x00008ee0
        /*04dc*/ 	.word	0x00000007
        /*04e0*/ 	.word	0x00000000
        /*04e4*/ 	.short	0x010a
        /*04e6*/ 	.byte	0x3f
	.zero		1


	//   ....[71]....
        /*04e8*/ 	.word	0x00008f30
        /*04ec*/ 	.word	0x00000006
        /*04f0*/ 	.word	0x00000000
        /*04f4*/ 	.short	0x010a
        /*04f6*/ 	.byte	0x3f
	.zero		1


	//----- nvinfo : EIATTR_NUM_MBARRIERS
	.align		4
.L_28:
        /*04f8*/ 	.byte	0x03, 0x38
        /*04fa*/ 	.short	0x0022


	//----- nvinfo : EIATTR_EXIT_INSTR_OFFSETS
	.align		4
        /*04fc*/ 	.byte	0x04, 0x1c
        /*04fe*/ 	.short	(.L_30 - .L_29)


	//   ....[0]....
.L_29:
        /*0500*/ 	.word	0x00000b60


	//   ....[1]....
        /*0504*/ 	.word	0x00001350


	//   ....[2]....
        /*0508*/ 	.word	0x00006c40


	//   ....[3]....
        /*050c*/ 	.word	0x00007190


	//   ....[4]....
        /*0510*/ 	.word	0x00008910


	//----- nvinfo : EIATTR_MAX_THREADS
	.align		4
.L_30:
        /*0514*/ 	.byte	0x04, 0x05
        /*0516*/ 	.short	(.L_32 - .L_31)
.L_31:
        /*0518*/ 	.word	0x00000180
        /*051c*/ 	.word	0x00000001
        /*0520*/ 	.word	0x00000001


	//----- nvinfo : EIATTR_CRS_STACK_SIZE
	.align		4
.L_32:
        /*0524*/ 	.byte	0x04, 0x1e
        /*0526*/ 	.short	(.L_34 - .L_33)
.L_33:
        /*0528*/ 	.word	0x00000000


	//----- nvinfo : EIATTR_CBANK_PARAM_SIZE
	.align		4
.L_34:
        /*052c*/ 	.byte	0x03, 0x19
        /*052e*/ 	.short	0x0570


	//----- nvinfo : EIATTR_PARAM_CBANK
	.align		4
        /*0530*/ 	.byte	0x04, 0x0a
        /*0532*/ 	.short	(.L_36 - .L_35)
	.align		4
.L_35:
        /*0534*/ 	.word	index@(.nv.constant0._ZN7cutlass13device_kernelINS_4gemm6kernel13GemmUniversalIN4cute5tupleIJiiiiEEENS1_10collective13CollectiveMmaINS1_40MainloopSm90TmaGmmaWarpSpecializedSparseILi16ENS5_IJNS4_1CILi1EEENSA_ILi2EEESB_EEENS1_35KernelTmaWarpSpecializedCooperativeEEENS5_IJNSA_ILi256EEENSA_ILi64EEESH_EEEaNS5_IJNS4_6LayoutINS5_IJiNS5_IJSC_iEEEiEEENS5_IJlNS5_IJSB_SC_EEElEEEEENSJ_INS5_IJNS5_IJSH_iEEESP_iEEENS5_IJNS5_IJSH_NSA_ILi4096EEEEEENS5_IJSB_lEEElEEEEEEEEaNS5_IJlSB_lEEENS4_8TiledMMAINS4_8MMA_AtomIJNS4_4SM904GMMA6SPARSE27GMMA_64x64x64_S32S8S8_SS_TNILNS11_9SparseSelE0EEEEEENSJ_INS5_IJSC_SB_SB_EEENS5_IJSB_NSA_ILi0EEES18_EEEEENS5_IJNS4_10UnderscoreES1B_S1B_EEEEENS4_23SM90_TMA_LOAD_MULTICASTENS4_14ComposedLayoutINS4_7SwizzleILi1ELi4ELi3EEENS4_25smem_sparse_ptr_flag_bitsILi2ELi8EEENSJ_INS5_IJNS5_IJSB_NSA_ILi8EEEEEENS5_IJSC_NSA_ILi32EEEEEEEEENS5_IJNS5_IJS18_SH_EEESM_EEEEEEEvNS4_8identityENS4_13SM90_TMA_LOADENS1F_INS1G_ILi2ELi4ELi3EEENS4_18smem_ptr_flag_bitsILi8EEENSJ_INS5_IJS1K_SH_EEENS5_IJSH_SB_EEEEEEEvS1T_EENS_8epilogue10collective6detail29Sm90TmaWarpSpecializedAdapterINS24_15DefaultEpilogueIiNS5_IJSB_llEEES28_NS23_6thread17LinearCombinationIiLi1EiiLNS29_9ScaleType4KindE0ELNS_15FloatRoundStyleE2EiEENS1_15EpilogueDefaultEEEEEvvEEEEvNT_6ParamsE)
        /*0538*/ 	.short	0x0210
        /*053a*/ 	.short	0x0570


	//----- nvinfo : EIATTR_SW_WAR
	.align		4
.L_36:
        /*053c*/ 	.byte	0x04, 0x36
        /*053e*/ 	.short	(.L_38 - .L_37)
.L_37:
        /*0540*/ 	.word	0x00000008
.L_38:


//--------------------- .nv.callgraph             --------------------------
	.section	.nv.callgraph,"",@"SHT_CUDA_CALLGRAPH"
	.align	4
	.sectionentsize	8
	.align		4
        /*0000*/ 	.word	0x00000000
	.align		4
        /*0004*/ 	.word	0xffffffff
	.align		4
        /*0008*/ 	.word	0x00000000
	.align		4
        /*000c*/ 	.word	0xfffffffe
	.align		4
        /*0010*/ 	.word	0x00000000
	.align		4
        /*0014*/ 	.word	0xfffffffd
	.align		4
        /*0018*/ 	.word	0x00000000
	.align		4
        /*001c*/ 	.word	0xfffffffc


//--------------------- .nv.constant4             --------------------------
	.section	.nv.constant4,"a",@progbits
	.align	8
	.align		8
.nv.constant4:
        /*0000*/ 	.dword	_ZN39_INTERNAL_94c75469_4_k_cu_744770df_27954cuda3std3__45__cpo5beginE
	.align		8
        /*0008*/ 	.dword	_ZN39_INTERNAL_94c75469_4_k_cu_744770df_27954cuda3std3__45__cpo3endE
	.align		8
        /*0010*/ 	.dword	_ZN39_INTERNAL_94c75469_4_k_cu_744770df_27954cuda3std3__45__cpo6cbeginE
	.align		8
        /*0018*/ 	.dword	_ZN39_INTERNAL_94c75469_4_k_cu_744770df_27954cuda3std3__45__cpo4cendE
	.align		8
        /*0020*/ 	.dword	_ZN39_INTERNAL_94c75469_4_k_cu_744770df_27954cuda3std3__441_GLOBAL__N__94c75469_4_k_cu_744770df_27956ignoreE
	.align		8
        /*0028*/ 	.dword	_ZN39_INTERNAL_94c75469_4_k_cu_744770df_27954cuda3std3__419piecewise_constructE
	.align		8
        /*0030*/ 	.dword	_ZN39_INTERNAL_94c75469_4_k_cu_744770df_27954cuda3std3__48in_placeE
	.align		8
        /*0038*/ 	.dword	_ZN39_INTERNAL_94c75469_4_k_cu_744770df_27954cuda3std6ranges3__45__cpo4swapE
	.align		8
        /*0040*/ 	.dword	_ZN39_INTERNAL_94c75469_4_k_cu_744770df_27954cuda3std6ranges3__45__cpo9iter_moveE
	.align		8
        /*0048*/ 	.dword	_ZN39_INTERNAL_94c75469_4_k_cu_744770df_27954cute7productE
	.align		8
        /*0050*/ 	.dword	_ZN39_INTERNAL_94c75469_4_k_cu_744770df_27954cute1_E


//--------------------- .text._ZN7cutlass13device_kernelINS_4gemm6kernel13GemmUniversalIN4cute5tupleIJiiiiEEENS1_10collective13CollectiveMmaINS1_40MainloopSm90TmaGmmaWarpSpecializedSparseILi16ENS5_IJNS4_1CILi1EEENSA_ILi2EEESB_EEENS1_35KernelTmaWarpSpecializedCooperativeEEENS5_IJNSA_ILi256EEENSA_ILi64EEESH_EEEaNS5_IJNS4_6LayoutINS5_IJiNS5_IJSC_iEEEiEEENS5_IJlNS5_IJSB_SC_EEElEEEEENSJ_INS5_IJNS5_IJSH_iEEESP_iEEENS5_IJNS5_IJSH_NSA_ILi4096EEEEEENS5_IJSB_lEEElEEEEEEEEaNS5_IJlSB_lEEENS4_8TiledMMAINS4_8MMA_AtomIJNS4_4SM904GMMA6SPARSE27GMMA_64x64x64_S32S8S8_SS_TNILNS11_9SparseSelE0EEEEEENSJ_INS5_IJSC_SB_SB_EEENS5_IJSB_NSA_ILi0EEES18_EEEEENS5_IJNS4_10UnderscoreES1B_S1B_EEEEENS4_23SM90_TMA_LOAD_MULTICASTENS4_14ComposedLayoutINS4_7SwizzleILi1ELi4ELi3EEENS4_25smem_sparse_ptr_flag_bitsILi2ELi8EEENSJ_INS5_IJNS5_IJSB_NSA_ILi8EEEEEENS5_IJSC_NSA_ILi32EEEEEEEEENS5_IJNS5_IJS18_SH_EEESM_EEEEEEEvNS4_8identityENS4_13SM90_TMA_LOADENS1F_INS1G_ILi2ELi4ELi3EEENS4_18smem_ptr_flag_bitsILi8EEENSJ_INS5_IJS1K_SH_EEENS5_IJSH_SB_EEEEEEEvS1T_EENS_8epilogue10collective6detail29Sm90TmaWarpSpecializedAdapterINS24_15DefaultEpilogueIiNS5_IJSB_llEEES28_NS23_6thread17LinearCombinationIiLi1EiiLNS29_9ScaleType4KindE0ELNS_15FloatRoundStyleE2EiEENS1_15EpilogueDefaultEEEEEvvEEEEvNT_6ParamsE --------------------------
	.section	.text._ZN7cutlass13device_kernelINS_4gemm6kernel13GemmUniversalIN4cute5tupleIJiiiiEEENS1_10collective13CollectiveMmaINS1_40MainloopSm90TmaGmmaWarpSpecializedSparseILi16ENS5_IJNS4_1CILi1EEENSA_ILi2EEESB_EEENS1_35KernelTmaWarpSpecializedCooperativeEEENS5_IJNSA_ILi256EEENSA_ILi64EEESH_EEEaNS5_IJNS4_6LayoutINS5_IJiNS5_IJSC_iEEEiEEENS5_IJlNS5_IJSB_SC_EEElEEEEENSJ_INS5_IJNS5_IJSH_iEEESP_iEEENS5_IJNS5_IJSH_NSA_ILi4096EEEEEENS5_IJSB_lEEElEEEEEEEEaNS5_IJlSB_lEEENS4_8TiledMMAINS4_8MMA_AtomIJNS4_4SM904GMMA6SPARSE27GMMA_64x64x64_S32S8S8_SS_TNILNS11_9SparseSelE0EEEEEENSJ_INS5_IJSC_SB_SB_EEENS5_IJSB_NSA_ILi0EEES18_EEEEENS5_IJNS4_10UnderscoreES1B_S1B_EEEEENS4_23SM90_TMA_LOAD_MULTICASTENS4_14ComposedLayoutINS4_7SwizzleILi1ELi4ELi3EEENS4_25smem_sparse_ptr_flag_bitsILi2ELi8EEENSJ_INS5_IJNS5_IJSB_NSA_ILi8EEEEEENS5_IJSC_NSA_ILi32EEEEEEEEENS5_IJNS5_IJS18_SH_EEESM_EEEEEEEvNS4_8identityENS4_13SM90_TMA_LOADENS1F_INS1G_ILi2ELi4ELi3EEENS4_18smem_ptr_flag_bitsILi8EEENSJ_INS5_IJS1K_SH_EEENS5_IJSH_SB_EEEEEEEvS1T_EENS_8epilogue10collective6detail29Sm90TmaWarpSpecializedAdapterINS24_15DefaultEpilogueIiNS5_IJSB_llEEES28_NS23_6thread17LinearCombinationIiLi1EiiLNS29_9ScaleType4KindE0ELNS_15FloatRoundStyleE2EiEENS1_15EpilogueDefaultEEEEEvvEEEEvNT_6ParamsE,"ax",@progbits
	.align	128
.text._ZN7cutlass13device_kernelINS_4gemm6kernel13GemmUniversalIN4cute5tupleIJiiiiEEENS1_10collective13CollectiveMmaINS1_40MainloopSm90TmaGmmaWarpSpecializedSparseILi16ENS5_IJNS4_1CILi1EEENSA_ILi2EEESB_EEENS1_35KernelTmaWarpSpecializedCooperativeEEENS5_IJNSA_ILi256EEENSA_ILi64EEESH_EEEaNS5_IJNS4_6LayoutINS5_IJiNS5_IJSC_iEEEiEEENS5_IJlNS5_IJSB_SC_EEElEEEEENSJ_INS5_IJNS5_IJSH_iEEESP_iEEENS5_IJNS5_IJSH_NSA_ILi4096EEEEEENS5_IJSB_lEEElEEEEEEEEaNS5_IJlSB_lEEENS4_8TiledMMAINS4_8MMA_AtomIJNS4_4SM904GMMA6SPARSE27GMMA_64x64x64_S32S8S8_SS_TNILNS11_9SparseSelE0EEEEEENSJ_INS5_IJSC_SB_SB_EEENS5_IJSB_NSA_ILi0EEES18_EEEEENS5_IJNS4_10UnderscoreES1B_S1B_EEEEENS4_23SM90_TMA_LOAD_MULTICASTENS4_14ComposedLayoutINS4_7SwizzleILi1ELi4ELi3EEENS4_25smem_sparse_ptr_flag_bitsILi2ELi8EEENSJ_INS5_IJNS5_IJSB_NSA_ILi8EEEEEENS5_IJSC_NSA_ILi32EEEEEEEEENS5_IJNS5_IJS18_SH_EEESM_EEEEEEEvNS4_8identityENS4_13SM90_TMA_LOADENS1F_INS1G_ILi2ELi4ELi3EEENS4_18smem_ptr_flag_bitsILi8EEENSJ_INS5_IJS1K_SH_EEENS5_IJSH_SB_EEEEEEEvS1T_EENS_8epilogue10collective6detail29Sm90TmaWarpSpecializedAdapterINS24_15DefaultEpilogueIiNS5_IJSB_llEEES28_NS23_6thread17LinearCombinationIiLi1EiiLNS29_9ScaleType4KindE0ELNS_15FloatRoundStyleE2EiEENS1_15EpilogueDefaultEEEEEvvEEEEvNT_6ParamsE:
        .type           _ZN7cutlass13device_kernelINS_4gemm6kernel13GemmUniversalIN4cute5tupleIJiiiiEEENS1_10collective13CollectiveMmaINS1_40MainloopSm90TmaGmmaWarpSpecializedSparseILi16ENS5_IJNS4_1CILi1EEENSA_ILi2EEESB_EEENS1_35KernelTmaWarpSpecializedCooperativeEEENS5_IJNSA_ILi256EEENSA_ILi64EEESH_EEEaNS5_IJNS4_6LayoutINS5_IJiNS5_IJSC_iEEEiEEENS5_IJlNS5_IJSB_SC_EEElEEEEENSJ_INS5_IJNS5_IJSH_iEEESP_iEEENS5_IJNS5_IJSH_NSA_ILi4096EEEEEENS5_IJSB_lEEElEEEEEEEEaNS5_IJlSB_lEEENS4_8TiledMMAINS4_8MMA_AtomIJNS4_4SM904GMMA6SPARSE27GMMA_64x64x64_S32S8S8_SS_TNILNS11_9SparseSelE0EEEEEENSJ_INS5_IJSC_SB_SB_EEENS5_IJSB_NSA_ILi0EEES18_EEEEENS5_IJNS4_10UnderscoreES1B_S1B_EEEEENS4_23SM90_TMA_LOAD_MULTICASTENS4_14ComposedLayoutINS4_7SwizzleILi1ELi4ELi3EEENS4_25smem_sparse_ptr_flag_bitsILi2ELi8EEENSJ_INS5_IJNS5_IJSB_NSA_ILi8EEEEEENS5_IJSC_NSA_ILi32EEEEEEEEENS5_IJNS5_IJS18_SH_EEESM_EEEEEEEvNS4_8identityENS4_13SM90_TMA_LOADENS1F_INS1G_ILi2ELi4ELi3EEENS4_18smem_ptr_flag_bitsILi8EEENSJ_INS5_IJS1K_SH_EEENS5_IJSH_SB_EEEEEEEvS1T_EENS_8epilogue10collective6detail29Sm90TmaWarpSpecializedAdapterINS24_15DefaultEpilogueIiNS5_IJSB_llEEES28_NS23_6thread17LinearCombinationIiLi1EiiLNS29_9ScaleType4KindE0ELNS_15FloatRoundStyleE2EiEENS1_15EpilogueDefaultEEEEEvvEEEEvNT_6ParamsE,@function
        .size           _ZN7cutlass13device_kernelINS_4gemm6kernel13GemmUniversalIN4cute5tupleIJiiiiEEENS1_10collective13CollectiveMmaINS1_40MainloopSm90TmaGmmaWarpSpecializedSparseILi16ENS5_IJNS4_1CILi1EEENSA_ILi2EEESB_EEENS1_35KernelTmaWarpSpecializedCooperativeEEENS5_IJNSA_ILi256EEENSA_ILi64EEESH_EEEaNS5_IJNS4_6LayoutINS5_IJiNS5_IJSC_iEEEiEEENS5_IJlNS5_IJSB_SC_EEElEEEEENSJ_INS5_IJNS5_IJSH_iEEESP_iEEENS5_IJNS5_IJSH_NSA_ILi4096EEEEEENS5_IJSB_lEEElEEEEEEEEaNS5_IJlSB_lEEENS4_8TiledMMAINS4_8MMA_AtomIJNS4_4SM904GMMA6SPARSE27GMMA_64x64x64_S32S8S8_SS_TNILNS11_9SparseSelE0EEEEEENSJ_INS5_IJSC_SB_SB_EEENS5_IJSB_NSA_ILi0EEES18_EEEEENS5_IJNS4_10UnderscoreES1B_S1B_EEEEENS4_23SM90_TMA_LOAD_MULTICASTENS4_14ComposedLayoutINS4_7SwizzleILi1ELi4ELi3EEENS4_25smem_sparse_ptr_flag_bitsILi2ELi8EEENSJ_INS5_IJNS5_IJSB_NSA_ILi8EEEEEENS5_IJSC_NSA_ILi32EEEEEEEEENS5_IJNS5_IJS18_SH_EEESM_EEEEEEEvNS4_8identityENS4_13SM90_TMA_LOADENS1F_INS1G_ILi2ELi4ELi3EEENS4_18smem_ptr_flag_bitsILi8EEENSJ_INS5_IJS1K_SH_EEENS5_IJSH_SB_EEEEEEEvS1T_EENS_8epilogue10collective6detail29Sm90TmaWarpSpecializedAdapterINS24_15DefaultEpilogueIiNS5_IJSB_llEEES28_NS23_6thread17LinearCombinationIiLi1EiiLNS29_9ScaleType4KindE0ELNS_15FloatRoundStyleE2EiEENS1_15EpilogueDefaultEEEEEvvEEEEvNT_6ParamsE,(.L_x_205 - _ZN7cutlass13device_kernelINS_4gemm6kernel13GemmUniversalIN4cute5tupleIJiiiiEEENS1_10collective13CollectiveMmaINS1_40MainloopSm90TmaGmmaWarpSpecializedSparseILi16ENS5_IJNS4_1CILi1EEENSA_ILi2EEESB_EEENS1_35KernelTmaWarpSpecializedCooperativeEEENS5_IJNSA_ILi256EEENSA_ILi64EEESH_EEEaNS5_IJNS4_6LayoutINS5_IJiNS5_IJSC_iEEEiEEENS5_IJlNS5_IJSB_SC_EEElEEEEENSJ_INS5_IJNS5_IJSH_iEEESP_iEEENS5_IJNS5_IJSH_NSA_ILi4096EEEEEENS5_IJSB_lEEElEEEEEEEEaNS5_IJlSB_lEEENS4_8TiledMMAINS4_8MMA_AtomIJNS4_4SM904GMMA6SPARSE27GMMA_64x64x64_S32S8S8_SS_TNILNS11_9SparseSelE0EEEEEENSJ_INS5_IJSC_SB_SB_EEENS5_IJSB_NSA_ILi0EEES18_EEEEENS5_IJNS4_10UnderscoreES1B_S1B_EEEEENS4_23SM90_TMA_LOAD_MULTICASTENS4_14ComposedLayoutINS4_7SwizzleILi1ELi4ELi3EEENS4_25smem_sparse_ptr_flag_bitsILi2ELi8EEENSJ_INS5_IJNS5_IJSB_NSA_ILi8EEEEEENS5_IJSC_NSA_ILi32EEEEEEEEENS5_IJNS5_IJS18_SH_EEESM_EEEEEEEvNS4_8identityENS4_13SM90_TMA_LOADENS1F_INS1G_ILi2ELi4ELi3EEENS4_18smem_ptr_flag_bitsILi8EEENSJ_INS5_IJS1K_SH_EEENS5_IJSH_SB_EEEEEEEvS1T_EENS_8epilogue10collective6detail29Sm90TmaWarpSpecializedAdapterINS24_15DefaultEpilogueIiNS5_IJSB_llEEES28_NS23_6thread17LinearCombinationIiLi1EiiLNS29_9ScaleType4KindE0ELNS_15FloatRoundStyleE2EiEENS1_15EpilogueDefaultEEEEEvvEEEEvNT_6ParamsE)
        .other          _ZN7cutlass13device_kernelINS_4gemm6kernel13GemmUniversalIN4cute5tupleIJiiiiEEENS1_10collective13CollectiveMmaINS1_40MainloopSm90TmaGmmaWarpSpecializedSparseILi16ENS5_IJNS4_1CILi1EEENSA_ILi2EEESB_EEENS1_35KernelTmaWarpSpecializedCooperativeEEENS5_IJNSA_ILi256EEENSA_ILi64EEESH_EEEaNS5_IJNS4_6LayoutINS5_IJiNS5_IJSC_iEEEiEEENS5_IJlNS5_IJSB_SC_EEElEEEEENSJ_INS5_IJNS5_IJSH_iEEESP_iEEENS5_IJNS5_IJSH_NSA_ILi4096EEEEEENS5_IJSB_lEEElEEEEEEEEaNS5_IJlSB_lEEENS4_8TiledMMAINS4_8MMA_AtomIJNS4_4SM904GMMA6SPARSE27GMMA_64x64x64_S32S8S8_SS_TNILNS11_9SparseSelE0EEEEEENSJ_INS5_IJSC_SB_SB_EEENS5_IJSB_NSA_ILi0EEES18_EEEEENS5_IJNS4_10UnderscoreES1B_S1B_EEEEENS4_23SM90_TMA_LOAD_MULTICASTENS4_14ComposedLayoutINS4_7SwizzleILi1ELi4ELi3EEENS4_25smem_sparse_ptr_flag_bitsILi2ELi8EEENSJ_INS5_IJNS5_IJSB_NSA_ILi8EEEEEENS5_IJSC_NSA_ILi32EEEEEEEEENS5_IJNS5_IJS18_SH_EEESM_EEEEEEEvNS4_8identityENS4_13SM90_TMA_LOADENS1F_INS1G_ILi2ELi4ELi3EEENS4_18smem_ptr_flag_bitsILi8EEENSJ_INS5_IJS1K_SH_EEENS5_IJSH_SB_EEEEEEEvS1T_EENS_8epilogue10collective6detail29Sm90TmaWarpSpecializedAdapterINS24_15DefaultEpilogueIiNS5_IJSB_llEEES28_NS23_6thread17LinearCombinationIiLi1EiiLNS29_9ScaleType4KindE0ELNS_15FloatRoundStyleE2EiEENS1_15EpilogueDefaultEEEEEvvEEEEvNT_6ParamsE,@"STO_CUDA_ENTRY STV_DEFAULT"
_ZN7cutlass13device_kernelINS_4gemm6kernel13GemmUniversalIN4cute5tupleIJiiiiEEENS1_10collective13CollectiveMmaINS1_40MainloopSm90TmaGmmaWarpSpecializedSparseILi16ENS5_IJNS4_1CILi1EEENSA_ILi2EEESB_EEENS1_35KernelTmaWarpSpecializedCooperativeEEENS5_IJNSA_ILi256EEENSA_ILi64EEESH_EEEaNS5_IJNS4_6LayoutINS5_IJiNS5_IJSC_iEEEiEEENS5_IJlNS5_IJSB_SC_EEElEEEEENSJ_INS5_IJNS5_IJSH_iEEESP_iEEENS5_IJNS5_IJSH_NSA_ILi4096EEEEEENS5_IJSB_lEEElEEEEEEEEaNS5_IJlSB_lEEENS4_8TiledMMAINS4_8MMA_AtomIJNS4_4SM904GMMA6SPARSE27GMMA_64x64x64_S32S8S8_SS_TNILNS11_9SparseSelE0EEEEEENSJ_INS5_IJSC_SB_SB_EEENS5_IJSB_NSA_ILi0EEES18_EEEEENS5_IJNS4_10UnderscoreES1B_S1B_EEEEENS4_23SM90_TMA_LOAD_MULTICASTENS4_14ComposedLayoutINS4_7SwizzleILi1ELi4ELi3EEENS4_25smem_sparse_ptr_flag_bitsILi2ELi8EEENSJ_INS5_IJNS5_IJSB_NSA_ILi8EEEEEENS5_IJSC_NSA_ILi32EEEEEEEEENS5_IJNS5_IJS18_SH_EEESM_EEEEEEEvNS4_8identityENS4_13SM90_TMA_LOADENS1F_INS1G_ILi2ELi4ELi3EEENS4_18smem_ptr_flag_bitsILi8EEENSJ_INS5_IJS1K_SH_EEENS5_IJSH_SB_EEEEEEEvS1T_EENS_8epilogue10collective6detail29Sm90TmaWarpSpecializedAdapterINS24_15DefaultEpilogueIiNS5_IJSB_llEEES28_NS23_6thread17LinearCombinationIiLi1EiiLNS29_9ScaleType4KindE0ELNS_15FloatRoundStyleE2EiEENS1_15EpilogueDefaultEEEEEvvEEEEvNT_6ParamsE:
[----:B------:R-:W-:Y:S01]  /*0000*/  LDC R1, c[0x0][0x28] ;  /* 0x00000a00ff017b82 */ /* 0x000fe20000000800 */
[----:B------:R-:W0:Y:S01]  /*0010*/  S2R R128, SR_TID.X ;  /* 0x0000000000807919 */ /* 0x000e220000002100 */
[----:B------:R-:W-:Y:S01]  /*0020*/  ELECT P0, URZ, PT ;  /* 0x00000000003f782f */ /* 0x000fe20003800000 */
[----:B------:R-:W-:Y:S01]  /*0030*/  BSSY B0, `(.L_x_0) ;  /* 0x0000012000007945 */ /* 0x000fe20003800000 */
[--C-:B0-----:R-:W-:Y:S02]  /*0040*/  SHF.R.U32.HI R0, RZ, 0x5, R128.reuse ;  /* 0x00000005ff007819 */ /* 0x101fe40000011680 */
[----:B------:R-:W-:-:S03]  /*0050*/  SHF.R.U32.HI R12, RZ, 0x7, R128 ;  /* 0x00000007ff0c7819 */ /* 0x000fc60000011680 */
[----:B------:R-:W0:Y:S04]  /*0060*/  SHFL.IDX PT, R5, R0, RZ, 0x1f ;  /* 0x00001fff00057589 */ /* 0x000e2800000e0000 */
[----:B------:R1:W2:Y:S01]  /*0070*/  SHFL.IDX PT, R2, R12, RZ, 0x1f ;  /* 0x00001fff0c027589 */ /* 0x0002a200000e0000 */
[----:B0-----:R-:W-:-:S13]  /*0080*/  ISETP.NE.OR P0, PT, R5, RZ, !P0 ;  /* 0x000000ff0500720c */ /* 0x001fda0004705670 */
[----:B-12---:R-:W-:Y:S05]  /*0090*/  @P0 BRA `(.L_x_1) ;  /* 0x00000000002c0947 */ /* 0x006fea0003800000 */
[----:B------:R-:W-:Y:S02]  /*00a0*/  ULDC.64 UR4, c[0x0][0x198] ;  /* 0x0000660000047ab9 */ /* 0x000fe40000000a00 */
[----:B------:R-:W-:Y:S02]  /*00b0*/  UIADD3 UR6, UP0, UR4, 0xf0, URZ ;  /* 0x000000f004067890 */ /* 0x000fe4000ff1e03f */
[----:B------:R-:W-:Y:S02]  /*00c0*/  UIADD3 UR8, UP1, UR4, 0x1f0, URZ ;  /* 0x000001f004087890 */ /* 0x000fe4000ff3e03f */
[----:B------:R-:W-:Y:S02]  /*00d0*/  UIADD3 UR4, UP2, UR4, 0x2f0, URZ ;  /* 0x000002f004047890 */ /* 0x000fe4000ff5e03f */
[----:B------:R-:W-:Y:S02]  /*00e0*/  UIADD3.X UR7, URZ, UR5, URZ, UP0, !UPT ;  /* 0x000000053f077290 */ /* 0x000fe400087fe43f */
[----:B------:R-:W-:-:S02]  /*00f0*/  UIADD3.X UR9, URZ, UR5, URZ, UP1, !UPT ;  /* 0x000000053f097290 */ /* 0x000fc40008ffe43f */
[----:B------:R-:W-:-:S05]  /*0100*/  UIADD3.X UR5, URZ, UR5, URZ, UP2, !UPT ;  /* 0x000000053f057290 */ /* 0x000fca00097fe43f */
[----:B------:R0:W-:Y:S02]  /*0110*/  UTMACCTL.PF [UR6] ;  /* 0x00000000060079b9 */ /* 0x0001e40008040000 */
[----:B------:R0:W-:Y:S02]  /*0120*/  UTMACCTL.PF [UR8] ;  /* 0x00000000080079b9 */ /* 0x0001e40008040000 */
[----:B------:R0:W-:Y:S02]  /*0130*/  UTMACCTL.PF [UR4] ;  /* 0x00000000040079b9 */ /* 0x0001e40008040000 */
[----:B0-----:R-:W-:Y:S01]  /*0140*/  NOP ;  /* 0x0000000000007918 */ /* 0x001fe20000000000 */
.L_x_1:
[----:B------:R-:W-:Y:S05]  /*0150*/  BSYNC B0 ;  /* 0x0000000000007941 */ /* 0x000fea0003800000 */
.L_x_0:
[----:B------:R-:W0:Y:S02]  /*0160*/  SHFL.IDX PT, R3, R0, RZ, 0x1f ;  /* 0x00001fff00037589 */ /* 0x000e2400000e0000 */
[----:B0-----:R-:W-:-:S13]  /*0170*/  ISETP.NE.AND P0, PT, R3, RZ, PT ;  /* 0x000000ff0300720c */ /* 0x001fda0003f05270 */
[----:B------:R-:W-:Y:S05]  /*0180*/  @P0 BRA `(.L_x_2) ;  /* 0x0000000000c40947 */ /* 0x000fea0003800000 */
[----:B------:R-:W-:Y:S01]  /*0190*/  ELECT P0, URZ, PT ;  /* 0x00000000003f782f */ /* 0x000fe20003800000 */
[----:B------:R-:W-:-:S12]  /*01a0*/  BSSY B0, `(.L_x_2) ;  /* 0x000002f000007945 */ /* 0x000fd80003800000 */
[----:B------:R-:W-:Y:S05]  /*01b0*/  @!P0 BRA `(.L_x_3) ;  /* 0x0000000000b48947 */ /* 0x000fea0003800000 */
[----:B------:R-:W0:Y:S01]  /*01c0*/  S2UR UR8, SR_CgaCtaId ;  /* 0x00000000000879c3 */ /* 0x000e220000008800 */
[----:B------:R-:W-:Y:S01]  /*01d0*/  UMOV UR4, 0x400 ;  /* 0x0000040000047882 */ /* 0x000fe20000000000 */
[----:B------:R-:W-:Y:S01]  /*01e0*/  UMOV UR5, 0x1 ;  /* 0x0000000100057882 */ /* 0x000fe20000000000 */
[----:B------:R-:W-:Y:S02]  /*01f0*/  UMOV UR6, 0x4 ;  /* 0x0000000400067882 */ /* 0x000fe40000000000 */
[----:B------:R-:W-:-:S04]  /*0200*/  UIADD3 UR6, -UR6, 0x100000, URZ ;  /* 0x0010000006067890 */ /* 0x000fc8000fffe13f */
[----:B------:R-:W-:Y:S02]  /*0210*/  USHF.L.U32 UR7, UR6, 0xb, URZ ;  /* 0x0000000b06077899 */ /* 0x000fe4000800063f */
[----:B------:R-:W-:Y:S02]  /*0220*/  USHF.L.U32 UR6, UR6, 0x1, URZ ;  /* 0x0000000106067899 */ /* 0x000fe4000800063f */
[----:B0-----:R-:W-:Y:S02]  /*0230*/  ULEA UR8, UR8, UR4, 0x18 ;  /* 0x0000000408087291 */ /* 0x001fe4000f8ec03f */
[----:B------:R-:W-:-:S04]  /*0240*/  UIADD3 UR4, -UR5, 0x100000, URZ ;  /* 0x0010000005047890 */ /* 0x000fc8000fffe13f */
[----:B------:R-:W-:Y:S02]  /*0250*/  USHF.L.U32 UR5, UR4, 0xb, URZ ;  /* 0x0000000b04057899 */ /* 0x000fe4000800063f */
[----:B------:R-:W-:Y:S01]  /*0260*/  USHF.L.U32 UR4, UR4, 0x1, URZ ;  /* 0x0000000104047899 */ /* 0x000fe2000800063f */
[----:B------:R-:W0:Y:S11]  /*0270*/  FENCE.VIEW.ASYNC.S ;  /* 0x00000000000073c6 */ /* 0x000e360000000000 */
[----:B0-----:R0:W1:Y:S01]  /*0280*/  SYNCS.EXCH.64 URZ, [UR8], UR4 ;  /* 0x00000004083f75b2 */ /* 0x0010620008000100 */
[----:B------:R0:W2:Y:S01]  /*0290*/  SYNCS.EXCH.64 URZ, [UR8+0x80], UR6 ;  /* 0x00008006083f75b2 */ /* 0x0000a20008000100 */
[----:B------:R0:W3:Y:S01]  /*02a0*/  SYNCS.EXCH.64 URZ, [UR8+0x8], UR4 ;  /* 0x00000804083f75b2 */ /* 0x0000e20008000100 */
[----:B------:R0:W4:Y:S01]  /*02b0*/  SYNCS.EXCH.64 URZ, [UR8+0x88], UR6 ;  /* 0x00008806083f75b2 */ /* 0x0001220008000100 */
[----:B------:R0:W0:Y:S01]  /*02c0*/  SYNCS.EXCH.64 URZ, [UR8+0x10], UR4 ;  /* 0x00001004083f75b2 */ /* 0x0000220008000100 */
        /* <DEDUP_REMOVED lines=27> */
[----:B-1234-:R-:W-:Y:S01]  /*0480*/  NOP ;  /* 0x0000000000007918 */ /* 0x01efe20000000000 */
.L_x_3:
[----:B0-----:R-:W-:Y:S05]  /*0490*/  BSYNC B0 ;  /* 0x0000000000007941 */ /* 0x001fea0003800000 */
.L_x_2:
[----:B------:R-:W0:Y:S01]  /*04a0*/  SHFL.IDX PT, R0, R0, RZ, 0x1f ;  /* 0x00001fff00007589 */ /* 0x000e2200000e0000 */
[----:B------:R-:W-:Y:S01]  /*04b0*/  SHF.R.S32.HI R7, RZ, 0x1f, R128 ;  /* 0x0000001fff077819 */ /* 0x000fe20000011480 */
[----:B------:R-:W1:Y:S01]  /*04c0*/  S2UR UR8, SR_CTAID.X ;  /* 0x00000000000879c3 */ /* 0x000e620000002500 */
[----:B------:R-:W-:Y:S01]  /*04d0*/  ELECT P0, URZ, PT ;  /* 0x00000000003f782f */ /* 0x000fe20003800000 */
[----:B------:R-:W2:Y:S01]  /*04e0*/  S2R R8, SR_CTAID.Y ;  /* 0x0000000000087919 */ /* 0x000ea20000002600 */
[----:B------:R-:W-:Y:S01]  /*04f0*/  LEA.HI R7, R7, R128, RZ, 0x7 ;  /* 0x0000008007077211 */ /* 0x000fe200078f38ff */
[----:B------:R-:W-:Y:S01]  /*0500*/  ULDC UR4, c[0x0][0x154] ;  /* 0x0000550000047ab9 */ /* 0x000fe20000000800 */
[----:B------:R-:W-:Y:S01]  /*0510*/  VIADD R18, R2, 0xffffffff ;  /* 0xffffffff02127836 */ /* 0x000fe20000000000 */
[----:B------:R-:W-:Y:S01]  /*0520*/  NOP ;  /* 0x0000000000007918 */ /* 0x000fe20000000000 */
[----:B------:R-:W-:Y:S01]  /*0530*/  LOP3.LUT R7, R7, 0xffffff80, RZ, 0xc0, !PT ;  /* 0xffffff8007077812 */ /* 0x000fe200078ec0ff */
[----:B------:R-:W3:Y:S01]  /*0540*/  LDC R16, c[0x0][0x140] ;  /* 0x00005000ff107b82 */ /* 0x000ee20000000800 */
[----:B------:R-:W-:Y:S01]  /*0550*/  NOP ;  /* 0x0000000000007918 */ /* 0x000fe20000000000 */
[----:B------:R-:W-:-:S02]  /*0560*/  ISETP.GE.U32.AND P5, PT, R18, 0x2, PT ;  /* 0x000000021200780c */ /* 0x000fc40003fa6070 */
[C---:B------:R-:W-:Y:S01]  /*0570*/  IMAD.IADD R7, R128.reuse, 0x1, -R7 ;  /* 0x0000000180077824 */ /* 0x040fe200078e0a07 */
[----:B------:R-:W-:-:S03]  /*0580*/  LOP3.LUT R20, R128, 0xff, RZ, 0xc0, !PT ;  /* 0x000000ff80147812 */ /* 0x000fc600078ec0ff */
[----:B------:R-:W4:Y:S01]  /*0590*/  LDC R13, c[0x0][0x148] ;  /* 0x00005200ff0d7b82 */ /* 0x000f220000000800 */
[----:B------:R-:W-:Y:S02]  /*05a0*/  SHF.R.S32.HI R4, RZ, 0x1f, R7 ;  /* 0x0000001fff047819 */ /* 0x000fe40000011407 */
[----:B------:R-:W-:Y:S02]  /*05b0*/  LOP3.LUT P2, RZ, R7, 0x7, RZ, 0xc0, !PT ;  /* 0x0000000707ff7812 */ /* 0x000fe4000784c0ff */
[----:B------:R-:W-:Y:S02]  /*05c0*/  LEA.HI R4, R4, R7, RZ, 0x3 ;  /* 0x0000000704047211 */ /* 0x000fe400078f18ff */
[----:B0-----:R-:W-:Y:S01]  /*05d0*/  ISETP.NE.OR P0, PT, R0, RZ, !P0 ;  /* 0x000000ff0000720c */ /* 0x001fe20004705670 */
[----:B------:R-:W0:Y:S01]  /*05e0*/  LDC R14, c[0x0][0x144] ;  /* 0x00005100ff0e7b82 */ /* 0x000e220000000800 */
[--C-:B------:R-:W-:Y:S02]  /*05f0*/  SHF.R.S32.HI R0, RZ, 0x3, R4.reuse ;  /* 0x00000003ff007819 */ /* 0x100fe40000011404 */
[----:B------:R-:W-:-:S02]  /*0600*/  SHF.R.S32.HI R11, RZ, 0x1f, R4 ;  /* 0x0000001fff0b7819 */ /* 0x000fc40000011404 */
[----:B------:R-:W-:Y:S02]  /*0610*/  SHF.R.S32.HI R4, RZ, 0x1f, R3 ;  /* 0x0000001fff047819 */ /* 0x000fe40000011403 */
[----:B------:R-:W-:Y:S02]  /*0620*/  LEA.HI R11, R11, R0, RZ, 0x2 ;  /* 0x000000000b0b7211 */ /* 0x000fe400078f10ff */
[----:B------:R-:W-:Y:S02]  /*0630*/  LEA.HI R4, R4, R3, RZ, 0x2 ;  /* 0x0000000304047211 */ /* 0x000fe400078f10ff */
[----:B--2---:R-:W-:Y:S01]  /*0640*/  I2FP.F32.U32 R6, R8 ;  /* 0x0000000800067245 */ /* 0x004fe20000201000 */
[----:B------:R-:W-:Y:S01]  /*0650*/  VOTEU.ALL UP0, P0 ;  /* 0x00000000003f7886 */ /* 0x000fe20000000000 */
[----:B------:R-:W-:Y:S01]  /*0660*/  LOP3.LUT R4, R4, 0x3ffffffc, RZ, 0xc0, !PT ;  /* 0x3ffffffc04047812 */ /* 0x000fe200078ec0ff */
[----:B------:R-:W-:Y:S01]  /*0670*/  VOTEU.ALL UP1, P0 ;  /* 0x00000000003f7886 */ /* 0x000fe20000020000 */
[----:B------:R-:W-:Y:S01]  /*0680*/  LOP3.LUT R11, R11, 0xfffffffc, RZ, 0xc0, !PT ;  /* 0xfffffffc0b0b7812 */ /* 0x000fe200078ec0ff */
[----:B------:R-:W-:Y:S01]  /*0690*/  FMUL R6, R6, UR4 ;  /* 0x0000000406067c20 */ /* 0x000fe20008400000 */
[----:B------:R-:W2:Y:S01]  /*06a0*/  @!UP0 S2UR UR7, SR_CgaCtaId ;  /* 0x00000000000789c3 */ /* 0x000ea20000008800 */
[----:B------:R-:W-:Y:S01]  /*06b0*/  IMAD.IADD R4, R3, 0x1, -R4 ;  /* 0x0000000103047824 */ /* 0x000fe200078e0a04 */
[----:B-1----:R-:W-:Y:S01]  /*06c0*/  I2FP.F32.U32 R3, UR8 ;  /* 0x0000000800037c45 */ /* 0x002fe20008201000 */
[----:B------:R-:W-:Y:S01]  /*06d0*/  ULDC UR4, c[0x0][0x150] ;  /* 0x0000540000047ab9 */ /* 0x000fe20000000800 */
[----:B------:R-:W-:Y:S01]  /*06e0*/  IMAD.IADD R11, R0, 0x1, -R11 ;  /* 0x00000001000b7824 */ /* 0x000fe200078e0a0b */
[----:B------:R-:W-:Y:S01]  /*06f0*/  SHF.R.S32.HI R0, RZ, 0x1f, R5 ;  /* 0x0000001fff007819 */ /* 0x000fe20000011405 */
[----:B------:R1:W5:Y:S01]  /*0700*/  F2I.U32.TRUNC.NTZ R15, R6 ;  /* 0x00000006000f7305 */ /* 0x000362000020f000 */
[----:B------:R-:W-:Y:S01]  /*0710*/  FMUL R10, R3, UR4 ;  /* 0x00000004030a7c20 */ /* 0x000fe20008400000 */
[----:B------:R-:W-:Y:S01]  /*0720*/  IMAD R4, R4, 0x4, R11 ;  /* 0x0000000404047824 */ /* 0x000fe200078e020b */
[----:B------:R-:W-:Y:S01]  /*0730*/  LEA.HI R0, R0, R5, RZ, 0x2 ;  /* 0x0000000500007211 */ /* 0x000fe200078f10ff */
[----:B------:R-:W-:Y:S01]  /*0740*/  UMOV UR4, 0x20 ;  /* 0x0000002000047882 */ /* 0x000fe20000000000 */
[----:B------:R-:W-:Y:S01]  /*0750*/  @!UP0 UMOV UR6, 0x400 ;  /* 0x0000040000068882 */ /* 0x000fe20000000000 */
[----:B------:R-:W-:Y:S01]  /*0760*/  IMAD.SHL.U32 R3, R4, 0x4, RZ ;  /* 0x0000000404037824 */ /* 0x000fe200078e00ff */
[----:B------:R-:W-:Y:S01]  /*0770*/  LOP3.LUT R0, R0, 0xfffffffc, RZ, 0xc0, !PT ;  /* 0xfffffffc00007812 */ /* 0x000fe200078ec0ff */
[----:B------:R-:W0:Y:S01]  /*0780*/  F2I.U32.TRUNC.NTZ R10, R10 ;  /* 0x0000000a000a7305 */ /* 0x000e22000020f000 */
[----:B------:R-:W-:-:S04]  /*0790*/  @!UP0 UIADD3 UR4, -UR4, 0x100000, URZ ;  /* 0x0010000004048890 */ /* 0x000fc8000fffe13f */
[----:B------:R-:W-:Y:S02]  /*07a0*/  @!UP0 USHF.L.U32 UR5, UR4, 0xb, URZ ;  /* 0x0000000b04058899 */ /* 0x000fe4000800063f */
[----:B------:R-:W-:Y:S01]  /*07b0*/  @!UP0 USHF.L.U32 UR4, UR4, 0x1, URZ ;  /* 0x0000000104048899 */ /* 0x000fe2000800063f */
[----:B---3--:R-:W-:Y:S01]  /*07c0*/  ISETP.EQ.U32.AND P3, PT, R16, 0x1, PT ;  /* 0x000000011000780c */ /* 0x008fe20003f62070 */
[----:B------:R-:W-:Y:S01]  /*07d0*/  IMAD.IADD R5, R5, 0x1, -R0 ;  /* 0x0000000105057824 */ /* 0x000fe200078e0a00 */
[----:B-1----:R-:W-:Y:S01]  /*07e0*/  LOP3.LUT R6, R4, 0xc, R3, 0x78, !PT ;  /* 0x0000000c04067812 */ /* 0x002fe200078e7803 */
[----:B-----5:R-:W-:-:S03]  /*07f0*/  IMAD.MOV R22, RZ, RZ, -R15 ;  /* 0x000000ffff167224 */ /* 0x020fc600078e0a0f */
[----:B------:R-:W-:Y:S01]  /*0800*/  ISETP.NE.AND P1, PT, R5, 0x3, PT ;  /* 0x000000030500780c */ /* 0x000fe20003f25270 */
[----:B--2---:R-:W-:Y:S01]  /*0810*/  @!UP0 ULEA UR6, UR7, UR6, 0x18 ;  /* 0x0000000607068291 */ /* 0x004fe2000f8ec03f */
[----:B----4-:R-:W-:Y:S01]  /*0820*/  IMAD R3, R13, R22, R8 ;  /* 0x000000160d037224 */ /* 0x010fe200078e0208 */
[----:B------:R-:W-:Y:S01]  /*0830*/  VOTEU.ALL UP0, P0 ;  /* 0x00000000003f7886 */ /* 0x000fe20000000000 */
[----:B------:R-:W-:Y:S01]  /*0840*/  ISETP.EQ.OR P1, PT, R5, RZ, !P1 ;  /* 0x000000ff0500720c */ /* 0x000fe20004f22670 */
[----:B0-----:R-:W-:Y:S02]  /*0850*/  IMAD.MOV R7, RZ, RZ, -R10 ;  /* 0x000000ffff077224 */ /* 0x001fe400078e0a0a */
[----:B------:R-:W-:Y:S02]  /*0860*/  ISETP.NE.AND P4, PT, R3, R6, PT ;  /* 0x000000060300720c */ /* 0x000fe40003f85270 */
[----:B------:R-:W-:Y:S01]  /*0870*/  ISETP.EQ.AND P1, PT, R2, RZ, P1 ;  /* 0x000000ff0200720c */ /* 0x000fe20000f22270 */
[----:B------:R-:W-:Y:S01]  /*0880*/  IMAD R7, R14, R7, UR8 ;  /* 0x000000080e077e24 */ /* 0x000fe2000f8e0207 */
[----:B------:R-:W-:Y:S01]  /*0890*/  ISETP.LT.U32.AND P0, PT, R6, 0x2, !P2 ;  /* 0x000000020600780c */ /* 0x000fe20005701070 */
[----:B------:R-:W0:Y:S02]  /*08a0*/  FENCE.VIEW.ASYNC.S ;  /* 0x00000000000073c6 */ /* 0x000e240000000000 */
[----:B0-----:R0:W1:Y:S01]  /*08b0*/  @!UP0 SYNCS.EXCH.64 URZ, [UR6+0x110], UR4 ;  /* 0x00011004063f85b2 */ /* 0x0010620008000100 */
[----:B------:R-:W-:-:S02]  /*08c0*/  SEL R4, RZ, 0x1, !P1 ;  /* 0x00000001ff047807 */ /* 0x000fc40004800000 */
[----:B------:R-:W-:Y:S02]  /*08d0*/  ISETP.EQ.OR P4, PT, R7, RZ, !P4 ;  /* 0x000000ff0700720c */ /* 0x000fe40006782670 */
[----:B------:R-:W-:Y:S02]  /*08e0*/  ISETP.NE.AND P2, PT, R2, RZ, PT ;  /* 0x000000ff0200720c */ /* 0x000fe40003f45270 */
[----:B------:R-:W-:Y:S02]  /*08f0*/  PLOP3.LUT P0, PT, P0, P4, PT, 0x80, 0x0 ;  /* 0x000000000000781c */ /* 0x000fe40000709070 */
[----:B------:R-:W-:Y:S02]  /*0900*/  LOP3.LUT R10, R128, 0x7f, RZ, 0xc0, !PT ;  /* 0x0000007f800a7812 */ /* 0x000fe400078ec0ff */
[----:B------:R-:W-:Y:S01]  /*0910*/  SEL R4, R4, 0x2, P5 ;  /* 0x0000000204047807 */ /* 0x000fe20002800000 */
[----:B------:R0:W2:Y:S01]  /*0920*/  @!UP1 SYNCS.EXCH.64 URZ, [UR6+0x118], UR4 ;  /* 0x00011804063f95b2 */ /* 0x0000a20008000100 */
[----:B------:R-:W-:Y:S01]  /*0930*/  NOP ;  /* 0x0000000000007918 */ /* 0x000fe20000000000 */
[----:B------:R-:W-:Y:S06]  /*0940*/  @!P3 BRA `(.L_x_4) ;  /* 0x000000000008b947 */ /* 0x000fec0003800000 */
[----:B-12---:R-:W-:Y:S01]  /*0950*/  UCGABAR_ARV ;  /* 0x00000000000079c7 */ /* 0x006fe20008000000 */
[----:B------:R-:W-:Y:S05]  /*0960*/  BRA `(.L_x_5) ;  /* 0x0000000000047947 */ /* 0x000fea0003800000 */
.L_x_4:
[----:B-12---:R-:W-:Y:S01]  /*0970*/  NOP ;  /* 0x0000000000007918 */ /* 0x006fe20000000000 */
.L_x_5:
[----:B------:R-:W1:Y:S01]  /*0980*/  LDC R0, c[0x0][0x75c] ;  /* 0x0001d700ff007b82 */ /* 0x000e620000000800 */
[----:B------:R-:W-:Y:S01]  /*0990*/  IMAD.U32 R2, RZ, RZ, UR8 ;  /* 0x00000008ff027e24 */ /* 0x000fe2000f8e00ff */
[----:B------:R-:W-:Y:S01]  /*09a0*/  LOP3.LUT R134, R134, 0xffffefff, RZ, 0xc0, !PT ;  /* 0xffffefff86867812 */ /* 0x000fe200078ec0ff */
[----:B------:R-:W-:Y:S01]  /*09b0*/  IMAD.MOV.U32 R3, RZ, RZ, RZ ;  /* 0x000000ffff037224 */ /* 0x000fe200078e00ff */
[----:B-1----:R-:W-:-:S13]  /*09c0*/  ISETP.NE.AND P4, PT, R0, 0x1, PT ;  /* 0x000000010000780c */ /* 0x002fda0003f85270 */
[----:B------:R-:W1:Y:S01]  /*09d0*/  @P4 LDC R17, c[0x0][0x10] ;  /* 0x00000400ff114b82 */ /* 0x000e620000000800 */
[----:B------:R-:W-:Y:S01]  /*09e0*/  @P4 IMAD.MOV.U32 R9, RZ, RZ, RZ ;  /* 0x000000ffff094224 */ /* 0x000fe200078e00ff */
[----:B------:R-:W-:Y:S01]  /*09f0*/  @P4 LOP3.LUT R134, R134, 0x1000, RZ, 0xfc, !PT ;  /* 0x0000100086864812 */ /* 0x000fe200078efcff */
[----:B------:R-:W-:-:S05]  /*0a00*/  @P4 IMAD.MOV.U32 R11, RZ, RZ, RZ ;  /* 0x000000ffff0b4224 */ /* 0x000fca00078e00ff */
[----:B------:R-:W2:Y:S01]  /*0a10*/  @!P4 LDC R15, c[0x0][0xc] ;  /* 0x00000300ff0fcb82 */ /* 0x000ea20000000800 */
[----:B0-----:R-:W-:Y:S01]  /*0a20*/  ULDC UR4, c[0x0][0xc] ;  /* 0x0000030000047ab9 */ /* 0x001fe20000000800 */
[----:B------:R-:W-:Y:S01]  /*0a30*/  ULDC UR5, c[0x0][0x10] ;  /* 0x0000040000057ab9 */ /* 0x000fe20000000800 */
[----:B------:R-:W-:Y:S01]  /*0a40*/  ULDC UR6, c[0x0][0x14] ;  /* 0x0000050000067ab9 */ /* 0x000fe20000000800 */
[----:B------:R-:W-:-:S04]  /*0a50*/  UIMAD.WIDE.U32 UR4, UR4, UR5, URZ ;  /* 0x00000005040472a5 */ /* 0x000fc8000f8e003f */
[----:B------:R-:W-:Y:S02]  /*0a60*/  UIMAD.WIDE.U32 UR32, UR4, UR6, URZ ;  /* 0x00000006042072a5 */ /* 0x000fe4000f8e003f */
[----:B------:R-:W-:-:S04]  /*0a70*/  UIMAD UR4, UR5, UR6, URZ ;  /* 0x00000006050472a4 */ /* 0x000fc8000f8e023f */
[----:B------:R-:W-:Y:S01]  /*0a80*/  UIADD3 UR4, UR33, UR4, URZ ;  /* 0x0000000421047290 */ /* 0x000fe2000fffe03f */
[----:B-1----:R-:W-:-:S04]  /*0a90*/  @P4 IMAD.WIDE.U32 R16, R17, UR8, R8 ;  /* 0x0000000811104c25 */ /* 0x002fc8000f8e0008 */
[----:B--2---:R-:W-:-:S04]  /*0aa0*/  @!P4 IMAD.WIDE.U32 R14, R8, R15, R2 ;  /* 0x0000000f080ec225 */ /* 0x004fc800078e0002 */
[----:B------:R-:W-:Y:S02]  /*0ab0*/  @P4 IMAD.MOV.U32 R2, RZ, RZ, R16 ;  /* 0x000000ffff024224 */ /* 0x000fe400078e0010 */
[----:B------:R-:W-:Y:S02]  /*0ac0*/  @P4 IMAD.IADD R3, R17, 0x1, R11 ;  /* 0x0000000111034824 */ /* 0x000fe400078e020b */
[----:B------:R-:W-:Y:S02]  /*0ad0*/  @!P4 IMAD.MOV.U32 R2, RZ, RZ, R14 ;  /* 0x000000ffff02c224 */ /* 0x000fe400078e000e */
[----:B------:R-:W-:Y:S01]  /*0ae0*/  @!P4 IMAD.MOV.U32 R3, RZ, RZ, R15 ;  /* 0x000000ffff03c224 */ /* 0x000fe200078e000f */
[----:B------:R-:W-:Y:S06]  /*0af0*/  @!P3 BRA `(.L_x_6) ;  /* 0x00000000000cb947 */ /* 0x000fec0003800000 */
[----:B------:R-:W-:Y:S01]  /*0b00*/  UCGABAR_WAIT ;  /* 0x0000000000007dc7 */ /* 0x000fe20008000000 */
[----:B------:R-:W-:Y:S01]  /*0b10*/  CCTL.IVALL ;  /* 0x00000000ff00798f */ /* 0x000fe20002000000 */
[----:B------:R-:W-:Y:S05]  /*0b20*/  BRA `(.L_x_7) ;  /* 0x0000000000047947 */ /* 0x000fea0003800000 */
.L_x_6:
[----:B------:R-:W-:Y:S06]  /*0b30*/  BAR.SYNC.DEFER_BLOCKING 0x0 ;  /* 0x0000000000007b1d */ /* 0x000fec0000010000 */
.L_x_7:
[----:B------:R-:W-:Y:S05]  /*0b40*/  @!P2 BRA `(.L_x_8) ;  /* 0x000000600040a947 */ /* 0x000fea0003800000 */
[----:B------:R-:W-:-:S13]  /*0b50*/  ISETP.GT.U32.AND P1, PT, R18, 0x1, PT ;  /* 0x000000011200780c */ /* 0x000fda0003f24070 */
[----:B------:R-:W-:Y:S05]  /*0b60*/  @P1 EXIT ;  /* 0x000000000000194d */ /* 0x000fea0003800000 */
[----:B------:R-:W-:Y:S01]  /*0b70*/  ULDC.64 UR6, c[0x0][0x750] ;  /* 0x0001d40000067ab9 */ /* 0x000fe20000000a00 */
[----:B------:R-:W-:Y:S01]  /*0b80*/  PRMT R14, RZ, 0x7610, R14 ;  /* 0x00007610ff0e7816 */ /* 0x000fe2000000000e */
[----:B------:R-:W-:Y:S01]  /*0b90*/  IMAD.MOV.U32 R120, RZ, RZ, -0x1 ;  /* 0xffffffffff787424 */ /* 0x000fe200078e00ff */
[----:B------:R-:W-:Y:S01]  /*0ba0*/  ISETP.GE.U32.AND P1, PT, R2, UR6, PT ;  /* 0x0000000602007c0c */ /* 0x000fe2000bf26070 */
[----:B------:R-:W-:Y:S02]  /*0bb0*/  IMAD.MOV.U32 R11, RZ, RZ, -0x1 ;  /* 0xffffffffff0b7424 */ /* 0x000fe400078e00ff */
[----:B------:R-:W-:Y:S01]  /*0bc0*/  IMAD.MOV.U32 R5, RZ, RZ, -0x1 ;  /* 0xffffffffff057424 */ /* 0x000fe200078e00ff */
[----:B------:R-:W-:-:S13]  /*0bd0*/  ISETP.GE.U32.AND.EX P1, PT, R3, UR7, PT, P1 ;  /* 0x0000000703007c0c */ /* 0x000fda000bf26110 */
[----:B------:R-:W-:Y:S05]  /*0be0*/  @P1 BRA `(.L_x_9) ;  /* 0x0000000400281947 */ /* 0x000fea0003800000 */
[----:B------:R-:W0:Y:S01]  /*0bf0*/  LDC.64 R24, c[0x0][0x728] ;  /* 0x0001ca00ff187b82 */ /* 0x000e220000000a00 */
[----:B------:R-:W-:Y:S02]  /*0c00*/  IMAD.MOV.U32 R14, RZ, RZ, R2 ;  /* 0x000000ffff0e7224 */ /* 0x000fe400078e0002 */
[----:B------:R-:W-:-:S05]  /*0c10*/  IMAD.MOV.U32 R15, RZ, RZ, R3 ;  /* 0x000000ffff0f7224 */ /* 0x000fca00078e0003 */
[----:B------:R-:W1:Y:S08]  /*0c20*/  LDC R26, c[0x0][0x730] ;  /* 0x0001cc00ff1a7b82 */ /* 0x000e700000000800 */
[----:B------:R-:W2:Y:S01]  /*0c30*/  LDC.64 R28, c[0x0][0x720] ;  /* 0x0001c800ff1c7b82 */ /* 0x000ea20000000a00 */
[----:B0-----:R-:W-:-:S04]  /*0c40*/  ISETP.NE.U32.AND P1, PT, R24, RZ, PT ;  /* 0x000000ff1800720c */ /* 0x001fc80003f25070 */
[----:B------:R-:W-:-:S13]  /*0c50*/  ISETP.NE.AND.EX P1, PT, R25, RZ, PT, P1 ;  /* 0x000000ff1900720c */ /* 0x000fda0003f25310 */
[----:B-12---:R-:W-:Y:S05]  /*0c60*/  @!P1 BRA `(.L_x_10) ;  /* 0x0000000000289947 */ /* 0x006fea0003800000 */
[----:B------:R-:W0:Y:S02]  /*0c70*/  LDC R5, c[0x0][0x734] ;  /* 0x0001cd00ff057b82 */ /* 0x000e240000000800 */
[----:B0-----:R-:W-:-:S05]  /*0c80*/  IADD3 R5, P1, R2, R5, RZ ;  /* 0x0000000502057210 */ /* 0x001fca0007f3e0ff */
[----:B------:R-:W-:-:S04]  /*0c90*/  IMAD.X R11, RZ, RZ, R3, P1 ;  /* 0x000000ffff0b7224 */ /* 0x000fc800008e0603 */
[----:B------:R-:W-:-:S04]  /*0ca0*/  IMAD.WIDE.U32 R14, R11, R24, RZ ;  /* 0x000000180b0e7225 */ /* 0x000fc800078e00ff */
[----:B------:R-:W-:-:S04]  /*0cb0*/  IMAD.WIDE.U32 R16, P1, R5, R25, R14 ;  /* 0x0000001905107225 */ /* 0x000fc8000782000e */
[----:B------:R-:W-:-:S04]  /*0cc0*/  IMAD.WIDE.U32 R14, R5, R24, RZ ;  /* 0x00000018050e7225 */ /* 0x000fc800078e00ff */
[----:B------:R-:W-:Y:S01]  /*0cd0*/  IMAD.X R19, RZ, RZ, RZ, P1 ;  /* 0x000000ffff137224 */ /* 0x000fe200008e06ff */
[----:B------:R-:W-:Y:S01]  /*0ce0*/  IADD3 RZ, P1, R15, R16, RZ ;  /* 0x000000100fff7210 */ /* 0x000fe20007f3e0ff */
[----:B------:R-:W-:-:S04]  /*0cf0*/  IMAD.MOV.U32 R18, RZ, RZ, R17 ;  /* 0x000000ffff127224 */ /* 0x000fc800078e0011 */
[----:B------:R-:W-:-:S08]  /*0d00*/  IMAD.WIDE.U32.X R14, R11, R25, R18, P1 ;  /* 0x000000190b0e7225 */ /* 0x000fd000008e0412 */
.L_x_10:
[----:B------:R-:W0:Y:S01]  /*0d10*/  LDC.64 R32, c[0x0][0x740] ;  /* 0x0001d000ff207b82 */ /* 0x000e220000000a00 */
[-CC-:B------:R-:W-:Y:S01]  /*0d20*/  SHF.R.U64 R25, R14, R26.reuse, R15.reuse ;  /* 0x0000001a0e197219 */ /* 0x180fe2000000120f */
[----:B------:R-:W-:Y:S01]  /*0d30*/  IMAD.MOV.U32 R21, RZ, RZ, 0x1 ;  /* 0x00000001ff157424 */ /* 0x000fe200078e00ff */
[----:B------:R-:W-:Y:S02]  /*0d40*/  SHF.R.U32.HI R5, RZ, R26, R15 ;  /* 0x0000001aff057219 */ /* 0x000fe4000001160f */
[----:B------:R-:W-:-:S03]  /*0d50*/  IADD3 R9, P1, RZ, -R25, RZ ;  /* 0x80000019ff097210 */ /* 0x000fc60007f3e0ff */
[----:B------:R-:W1:Y:S02]  /*0d60*/  LDC R24, c[0x0][0x718] ;  /* 0x0001c600ff187b82 */ /* 0x000e640000000800 */
[----:B------:R-:W-:Y:S02]  /*0d70*/  IMAD.X R5, RZ, RZ, ~R5, P1 ;  /* 0x000000ffff057224 */ /* 0x000fe400008e0e05 */
[----:B------:R-:W-:-:S04]  /*0d80*/  IMAD.WIDE.U32 R14, R9, R28, R2 ;  /* 0x0000001c090e7225 */ /* 0x000fc800078e0002 */
[----:B------:R-:W2:Y:S01]  /*0d90*/  LDC R26, c[0x0][0x708] ;  /* 0x0001c200ff1a7b82 */ /* 0x000ea20000000800 */
[----:B------:R-:W-:Y:S02]  /*0da0*/  IMAD R16, R5, R28, RZ ;  /* 0x0000001c05107224 */ /* 0x000fe400078e02ff */
[----:B------:R-:W-:Y:S02]  /*0db0*/  IMAD.MOV.U32 R5, RZ, RZ, -0x1 ;  /* 0xffffffffff057424 */ /* 0x000fe400078e00ff */
[----:B------:R-:W-:-:S03]  /*0dc0*/  IMAD R9, R9, R29, R16 ;  /* 0x0000001d09097224 */ /* 0x000fc600078e0210 */
[----:B------:R-:W3:Y:S01]  /*0dd0*/  LDC R30, c[0x0][0x758] ;  /* 0x0001d600ff1e7b82 */ /* 0x000ee20000000800 */
[----:B------:R-:W-:Y:S01]  /*0de0*/  IMAD.IADD R9, R15, 0x1, R9 ;  /* 0x000000010f097824 */ /* 0x000fe200078e0209 */
[----:B0-----:R-:W-:-:S04]  /*0df0*/  ISETP.NE.U32.AND P1, PT, R32, RZ, PT ;  /* 0x000000ff2000720c */ /* 0x001fc80003f25070 */
[----:B------:R-:W-:Y:S02]  /*0e00*/  ISETP.NE.AND.EX P1, PT, R33, RZ, PT, P1 ;  /* 0x000000ff2100720c */ /* 0x000fe40003f25310 */
[----:B------:R-:W0:Y:S01]  /*0e10*/  LDC R120, c[0x0][0x700] ;  /* 0x0001c000ff787b82 */ /* 0x000e220000000800 */
[-CC-:B-1----:R-:W-:Y:S02]  /*0e20*/  SHF.R.U64 R18, R14, R24.reuse, R9.reuse ;  /* 0x000000180e127219 */ /* 0x182fe40000001209 */
[----:B------:R-:W-:-:S05]  /*0e30*/  SHF.R.U32.HI R9, RZ, R24, R9 ;  /* 0x00000018ff097219 */ /* 0x000fca0000011609 */
[----:B------:R-:W1:Y:S01]  /*0e40*/  LDC R19, c[0x0][0x748] ;  /* 0x0001d200ff137b82 */ /* 0x000e620000000800 */
[-CC-:B--2---:R-:W-:Y:S02]  /*0e50*/  SHF.R.U64 R24, R18, R26.reuse, R9.reuse ;  /* 0x0000001a12187219 */ /* 0x184fe40000001209 */
[----:B------:R-:W-:Y:S01]  /*0e60*/  SHF.R.U32.HI R9, RZ, R26, R9 ;  /* 0x0000001aff097219 */ /* 0x000fe20000011609 */
[----:B------:R-:W-:-:S04]  /*0e70*/  IMAD R26, R13, R22, R8 ;  /* 0x000000160d1a7224 */ /* 0x000fc800078e0208 */
[----:B------:R-:W2:Y:S01]  /*0e80*/  LDC R28, c[0x0][0x738] ;  /* 0x0001ce00ff1c7b82 */ /* 0x000ea20000000800 */
[-CC-:B---3--:R-:W-:Y:S02]  /*0e90*/  SHF.R.U64 R22, R24, R30.reuse, R9.reuse ;  /* 0x0000001e18167219 */ /* 0x188fe40000001209 */
[-C--:B------:R-:W-:Y:S02]  /*0ea0*/  SHF.L.U32 R5, R5, R30.reuse, RZ ;  /* 0x0000001e05057219 */ /* 0x080fe400000006ff */
[----:B------:R-:W-:Y:S01]  /*0eb0*/  SHF.R.U32.HI R9, RZ, R30, R9 ;  /* 0x0000001eff097219 */ /* 0x000fe20000011609 */
[----:B------:R-:W-:Y:S01]  /*0ec0*/  IMAD.MOV.U32 R8, RZ, RZ, R22 ;  /* 0x000000ffff087224 */ /* 0x000fe200078e0016 */
[----:B------:R-:W-:Y:S01]  /*0ed0*/  LOP3.LUT R11, RZ, R5, RZ, 0x33, !PT ;  /* 0x00000005ff0b7212 */ /* 0x000fe200078e33ff */
[----:B------:R-:W3:Y:S01]  /*0ee0*/  LDC R23, c[0x0][0x710] ;  /* 0x0001c400ff177b82 */ /* 0x000ee20000000800 */
[----:B------:R-:W-:Y:S05]  /*0ef0*/  @!P1 BRA `(.L_x_11) ;  /* 0x0000000000289947 */ /* 0x000fea0003800000 */
[----:B------:R-:W4:Y:S02]  /*0f00*/  LDC R5, c[0x0][0x74c] ;  /* 0x0001d300ff057b82 */ /* 0x000f240000000800 */
[----:B----4-:R-:W-:-:S05]  /*0f10*/  IADD3 R5, P1, R22, R5, RZ ;  /* 0x0000000516057210 */ /* 0x010fca0007f3e0ff */
        /* <DEDUP_REMOVED lines=8> */
.L_x_11:
[----:B-1----:R-:W-:Y:S01]  /*0fa0*/  SHF.R.U64 R9, R8, R19, R9 ;  /* 0x0000001308097219 */ /* 0x002fe20000001209 */
[----:B------:R-:W-:Y:S01]  /*0fb0*/  IMAD.MOV.U32 R14, RZ, RZ, 0x1 ;  /* 0x00000001ff0e7424 */ /* 0x000fe200078e00ff */
[----:B------:R-:W-:Y:S01]  /*0fc0*/  LOP3.LUT R8, R24, R11, RZ, 0xc0, !PT ;  /* 0x0000000b18087212 */ /* 0x000fe200078ec0ff */
[----:B0-----:R-:W-:Y:S01]  /*0fd0*/  VIADD R11, R120, 0xffffffff ;  /* 0xffffffff780b7836 */ /* 0x001fe20000000000 */
[----:B------:R-:W-:Y:S01]  /*0fe0*/  SHF.L.U32 R5, R21, R30, RZ ;  /* 0x0000001e15057219 */ /* 0x000fe200000006ff */
[----:B------:R-:W-:Y:S01]  /*0ff0*/  IMAD.MOV R13, RZ, RZ, -R9 ;  /* 0x000000ffff0d7224 */ /* 0x000fe200078e0a09 */
[----:B------:R-:W-:Y:S02]  /*1000*/  SEL R7, R7, R26, !P4 ;  /* 0x0000001a07077207 */ /* 0x000fe40006000000 */
[----:B------:R-:W-:Y:S01]  /*1010*/  LOP3.LUT R11, R18, R11, RZ, 0xc0, !PT ;  /* 0x0000000b120b7212 */ /* 0x000fe200078ec0ff */
[----:B------:R-:W-:Y:S02]  /*1020*/  IMAD R8, R5, R9, R8 ;  /* 0x0000000905087224 */ /* 0x000fe400078e0208 */
[----:B--2---:R-:W-:-:S02]  /*1030*/  IMAD R5, R13, R28, R22 ;  /* 0x0000001c0d057224 */ /* 0x004fc400078e0216 */
[----:B---3--:R-:W-:Y:S02]  /*1040*/  IMAD R7, R8, R23, R7 ;  /* 0x0000001708077224 */ /* 0x008fe400078e0207 */
[----:B------:R-:W-:Y:S02]  /*1050*/  IMAD R120, R5, R120, R11 ;  /* 0x0000007805787224 */ /* 0x000fe400078e020b */
[----:B------:R-:W-:-:S03]  /*1060*/  IMAD.MOV.U32 R5, RZ, RZ, R25 ;  /* 0x000000ffff057224 */ /* 0x000fc600078e0019 */
[----:B------:R-:W-:Y:S02]  /*1070*/  SEL R11, R120, R7, !P4 ;  /* 0x00000007780b7207 */ /* 0x000fe40006000000 */
[----:B------:R-:W-:-:S07]  /*1080*/  SEL R120, R7, R120, !P4 ;  /* 0x0000007807787207 */ /* 0x000fce0006000000 */
.L_x_9:
[----:B------:R-:W-:-:S08]  /*1090*/  NOP ;  /* 0x0000000000007918 */ /* 0x000fd00000000000 */
[----:B------:R-:W0:Y:S02]  /*10a0*/  USETMAXREG.TRY_ALLOC.CTAPOOL UP0, 0xe8 ;  /* 0x000000e8000079c8 */ /* 0x000e240008000600 */
[----:B0-----:R-:W-:-:S13]  /*10b0*/  PLOP3.LUT P1, PT, PT, PT, UP0, 0x80, 0x0 ;  /* 0x000000000000781c */ /* 0x001fda0003f2f008 */
[----:B------:R-:W-:Y:S05]  /*10c0*/  @!P1 BRA `(.L_x_9) ;  /* 0xfffffffc00f09947 */ /* 0x000fea000383ffff */
[----:B------:R-:W-:Y:S01]  /*10d0*/  ULDC.64 UR6, c[0x0][0x698] ;  /* 0x0001a60000067ab9 */ /* 0x000fe20000000a00 */
[----:B------:R-:W-:Y:S01]  /*10e0*/  ULDC.64 UR16, c[0x0][0x208] ;  /* 0x0000820000107ab9 */ /* 0x000fe20000000a00 */
[----:B------:R-:W-:-:S04]  /*10f0*/  ISETP.NE.U32.AND P1, PT, RZ, UR6, PT ;  /* 0x00000006ff007c0c */ /* 0x000fc8000bf25070 */
[----:B------:R-:W-:-:S13]  /*1100*/  ISETP.NE.AND.EX P1, PT, RZ, UR7, PT, P1 ;  /* 0x00000007ff007c0c */ /* 0x000fda000bf25310 */
[----:B------:R-:W-:Y:S05]  /*1110*/  @!P1 BRA `(.L_x_12) ;  /* 0x00000000001c9947 */ /* 0x000fea0003800000 */
[----:B------:R-:W0:Y:S02]  /*1120*/  LDC.64 R8, c[0x0][0x698] ;  /* 0x0001a600ff087b82 */ /* 0x000e240000000a00 */
[----:B0-----:R-:W2:Y:S02]  /*1130*/  LDG.E.64 R8, desc[UR16][R8.64] ;  /* 0x0000001008087981 */ /* 0x001ea4000c1e1b00 */
[----:B--2---:R-:W-:-:S04]  /*1140*/  ISETP.NE.U32.AND P1, PT, R8, RZ, PT ;  /* 0x000000ff0800720c */ /* 0x004fc80003f25070 */
[----:B------:R-:W-:-:S13]  /*1150*/  ISETP.NE.AND.EX P1, PT, R9, RZ, PT, P1 ;  /* 0x000000ff0900720c */ /* 0x000fda0003f25310 */
[----:B------:R-:W-:Y:S05]  /*1160*/  @!P1 BRA `(.L_x_12) ;  /* 0x0000000000089947 */ /* 0x000fea0003800000 */
[----:B------:R0:W5:Y:S01]  /*1170*/  LD.E R7, desc[UR16][R8.64] ;  /* 0x0000001008077980 */ /* 0x000162000c101900 */
[----:B------:R-:W-:Y:S05]  /*1180*/  BRA `(.L_x_13) ;  /* 0x0000000000207947 */ /* 0x000fea0003800000 */
.L_x_12:
[----:B------:R-:W-:Y:S02]  /*1190*/  ULDC.64 UR6, c[0x0][0x688] ;  /* 0x0001a20000067ab9 */ /* 0x000fe40000000a00 */
[----:B------:R-:W-:-:S04]  /*11a0*/  ISETP.NE.U32.AND P1, PT, RZ, UR6, PT ;  /* 0x00000006ff007c0c */ /* 0x000fc8000bf25070 */
[----:B------:R-:W-:-:S13]  /*11b0*/  ISETP.NE.AND.EX P1, PT, RZ, UR7, PT, P1 ;  /* 0x00000007ff007c0c */ /* 0x000fda000bf25310 */
[----:B------:R-:W-:Y:S05]  /*11c0*/  @!P1 BRA `(.L_x_14) ;  /* 0x00000000000c9947 */ /* 0x000fea0003800000 */
[----:B------:R-:W0:Y:S02]  /*11d0*/  LDC.64 R8, c[0x0][0x688] ;  /* 0x0001a200ff087b82 */ /* 0x000e240000000a00 */
[----:B0-----:R1:W5:Y:S01]  /*11e0*/  LDG.E R7, desc[UR16][R8.64] ;  /* 0x0000001008077981 */ /* 0x001362000c1e1900 */
[----:B------:R-:W-:Y:S05]  /*11f0*/  BRA `(.L_x_13) ;  /* 0x0000000000047947 */ /* 0x000fea0003800000 */
.L_x_14:
[----:B------:R-:W2:Y:S02]  /*1200*/  LDC R7, c[0x0][0x680] ;  /* 0x0001a000ff077b82 */ /* 0x000ea40000000800 */
.L_x_13:
[----:B------:R-:W-:Y:S02]  /*1210*/  ULDC.64 UR6, c[0x0][0x6a0] ;  /* 0x0001a80000067ab9 */ /* 0x000fe40000000a00 */
[----:B------:R-:W-:-:S04]  /*1220*/  ISETP.NE.U32.AND P1, PT, RZ, UR6, PT ;  /* 0x00000006ff007c0c */ /* 0x000fc8000bf25070 */
[----:B------:R-:W-:-:S13]  /*1230*/  ISETP.NE.AND.EX P1, PT, RZ, UR7, PT, P1 ;  /* 0x00000007ff007c0c */ /* 0x000fda000bf25310 */
[----:B------:R-:W-:Y:S05]  /*1240*/  @!P1 BRA `(.L_x_15) ;  /* 0x00000000001c9947 */ /* 0x000fea0003800000 */
[----:B01----:R-:W0:Y:S02]  /*1250*/  LDC.64 R8, c[0x0][0x6a0] ;  /* 0x0001a800ff087b82 */ /* 0x003e240000000a00 */
[----:B0-----:R-:W3:Y:S02]  /*1260*/  LDG.E.64 R8, desc[UR16][R8.64] ;  /* 0x0000001008087981 */ /* 0x001ee4000c1e1b00 */
[----:B---3--:R-:W-:-:S04]  /*1270*/  ISETP.NE.U32.AND P1, PT, R8, RZ, PT ;  /* 0x000000ff0800720c */ /* 0x008fc80003f25070 */
[----:B------:R-:W-:-:S13]  /*1280*/  ISETP.NE.AND.EX P1, PT, R9, RZ, PT, P1 ;  /* 0x000000ff0900720c */ /* 0x000fda0003f25310 */
[----:B------:R-:W-:Y:S05]  /*1290*/  @!P1 BRA `(.L_x_15) ;  /* 0x0000000000089947 */ /* 0x000fea0003800000 */
[----:B------:R0:W5:Y:S01]  /*12a0*/  LD.E R110, desc[UR16][R8.64] ;  /* 0x00000010086e7980 */ /* 0x000162000c101900 */
[----:B------:R-:W-:Y:S05]  /*12b0*/  BRA `(.L_x_16) ;  /* 0x0000000000207947 */ /* 0x000fea0003800000 */
.L_x_15:
[----:B------:R-:W-:Y:S02]  /*12c0*/  ULDC.64 UR6, c[0x0][0x690] ;  /* 0x0001a40000067ab9 */ /* 0x000fe40000000a00 */
[----:B------:R-:W-:-:S04]  /*12d0*/  ISETP.NE.U32.AND P1, PT, RZ, UR6, PT ;  /* 0x00000006ff007c0c */ /* 0x000fc8000bf25070 */
[----:B------:R-:W-:-:S13]  /*12e0*/  ISETP.NE.AND.EX P1, PT, RZ, UR7, PT, P1 ;  /* 0x00000007ff007c0c */ /* 0x000fda000bf25310 */
[----:B------:R-:W-:Y:S05]  /*12f0*/  @!P1 BRA `(.L_x_17) ;  /* 0x00000000000c9947 */ /* 0x000fea0003800000 */
[----:B------:R-:W3:Y:S02]  /*1300*/  LDC.64 R110, c[0x0][0x690] ;  /* 0x0001a400ff6e7b82 */ /* 0x000ee40000000a00 */
[----:B---3--:R3:W5:Y:S01]  /*1310*/  LDG.E R110, desc[UR16][R110.64] ;  /* 0x000000106e6e7981 */ /* 0x008762000c1e1900 */
[----:B------:R-:W-:Y:S05]  /*1320*/  BRA `(.L_x_16) ;  /* 0x0000000000047947 */ /* 0x000fea0003800000 */
.L_x_17:
[----:B------:R-:W4:Y:S02]  /*1330*/  LDC R110, c[0x0][0x684] ;  /* 0x0001a100ff6e7b82 */ /* 0x000f240000000800 */
.L_x_16:
[----:B------:R-:W-:-:S13]  /*1340*/  LOP3.LUT P1, RZ, R14, 0xff, RZ, 0xc0, !PT ;  /* 0x000000ff0eff7812 */ /* 0x000fda000782c0ff */
[----:B------:R-:W-:Y:S05]  /*1350*/  @!P1 EXIT ;  /* 0x000000000000994d */ /* 0x000fea0003800000 */
[----:B------:R-:W2:Y:S01]  /*1360*/  LDC.64 R16, c[0x0][0x288] ;  /* 0x0000a200ff107b82 */ /* 0x000ea20000000a00 */
[----:B01----:R-:W-:Y:S01]  /*1370*/  SHF.R.U32.HI R8, RZ, 0x2, R128 ;  /* 0x00000002ff087819 */ /* 0x003fe20000011680 */
[----:B------:R-:W-:Y:S01]  /*1380*/  IMAD.SHL.U32 R15, R12, 0x40, RZ ;  /* 0x000000400c0f7824 */ /* 0x000fe200078e00ff */
[----:B------:R-:W-:Y:S01]  /*1390*/  SHF.R.U32.HI R14, RZ, 0x5, R10 ;  /* 0x00000005ff0e7819 */ /* 0x000fe2000001160a */
[----:B------:R-:W-:Y:S01]  /*13a0*/  IMAD.SHL.U32 R10, R20, 0x20, RZ ;  /* 0x00000020140a7824 */ /* 0x000fe200078e00ff */
[----:B------:R-:W-:Y:S01]  /*13b0*/  LOP3.LUT R9, R8, 0x7, RZ, 0xc0, !PT ;  /* 0x0000000708097812 */ /* 0x000fe200078ec0ff */
[C---:B------:R-:W-:Y:S01]  /*13c0*/  IMAD.SHL.U32 R8, R128.reuse, 0x200, RZ ;  /* 0x0000020080087824 */ /* 0x040fe200078e00ff */
[----:B------:R-:W-:Y:S01]  /*13d0*/  LOP3.LUT R113, R128, 0x3, RZ, 0xc0, !PT ;  /* 0x0000000380717812 */ /* 0x000fe200078ec0ff */
[----:B------:R-:W-:Y:S01]  /*13e0*/  IMAD.SHL.U32 R114, R14, 0x10, RZ ;  /* 0x000000100e727824 */ /* 0x000fe200078e00ff */
[----:B------:R-:W-:Y:S01]  /*13f0*/  LOP3.LUT R13, R10, 0x1c00, RZ, 0xc0, !PT ;  /* 0x00001c000a0d7812 */ /* 0x000fe200078ec0ff */
[----:B------:R-:W0:Y:S01]  /*1400*/  LDC R112, c[0x0][0x758] ;  /* 0x0001d600ff707b82 */ /* 0x000e220000000800 */
[--C-:B------:R-:W-:Y:S01]  /*1410*/  IMAD R14, R14, -0x10, -R9.reuse ;  /* 0xfffffff00e0e7824 */ /* 0x100fe200078e0a09 */
[----:B------:R-:W-:Y:S01]  /*1420*/  ULDC.64 UR12, c[0x0][0x6c8] ;  /* 0x0001b200000c7ab9 */ /* 0x000fe20000000a00 */
[----:B------:R-:W-:Y:S01]  /*1430*/  LOP3.LUT R13, R13, 0x200, R8, 0xf8, !PT ;  /* 0x000002000d0d7812 */ /* 0x000fe200078ef808 */
[----:B------:R-:W-:Y:S01]  /*1440*/  IMAD.SHL.U32 R8, R128, 0x10, RZ ;  /* 0x0000001080087824 */ /* 0x000fe200078e00ff */
[----:B------:R-:W-:Y:S01]  /*1450*/  LOP3.LUT R114, R114, 0xfffffff0, R9, 0xe2, !PT ;  /* 0xfffffff072727812 */ /* 0x000fe200078ee209 */
[----:B------:R-:W-:Y:S01]  /*1460*/  USHF.L.U64.HI UR19, UR12, 0x3, UR13 ;  /* 0x000000030c137899 */ /* 0x000fe2000801020d */
[----:B------:R-:W-:Y:S01]  /*1470*/  LOP3.LUT R9, R12, 0x1, RZ, 0xc0, !PT ;  /* 0x000000010c097812 */ /* 0x000fe200078ec0ff */
[----:B------:R-:W-:Y:S01]  /*1480*/  USHF.L.U32 UR18, UR12, 0x3, URZ ;  /* 0x000000030c127899 */ /* 0x000fe2000800063f */
[----:B------:R-:W-:Y:S01]  /*1490*/  LOP3.LUT R13, R13, 0x1c0, R8, 0xf8, !PT ;  /* 0x000001c00d0d7812 */ /* 0x000fe200078ef808 */
[----:B------:R-:W-:Y:S01]  /*14a0*/  USHF.L.U64.HI UR5, UR12, 0x4, UR13 ;  /* 0x000000040c057899 */ /* 0x000fe2000801020d */
[----:B------:R-:W-:Y:S01]  /*14b0*/  LOP3.LUT R114, R114, 0x40, R15, 0xf8, !PT ;  /* 0x0000004072727812 */ /* 0x000fe200078ef80f */
[----:B------:R-:W-:Y:S01]  /*14c0*/  IMAD R14, R9, -0x40, R14 ;  /* 0xffffffc0090e7824 */ /* 0x000fe200078e020e */
[----:B------:R-:W-:Y:S01]  /*14d0*/  LOP3.LUT R13, R13, 0x20, R8, 0xf8, !PT ;  /* 0x000000200d0d7812 */ /* 0x000fe200078ef808 */
[----:B--2---:R-:W-:Y:S01]  /*14e0*/  VIADD R8, R17, 0x3f ;  /* 0x0000003f11087836 */ /* 0x004fe20000000000 */
[----:B------:R-:W-:Y:S01]  /*14f0*/  USHF.L.U32 UR6, UR12, 0x4, URZ ;  /* 0x000000040c067899 */ /* 0x000fe2000800063f */
[----:B------:R-:W-:Y:S01]  /*1500*/  IMAD.MOV.U32 R15, RZ, RZ, -0x1 ;  /* 0xffffffffff0f7424 */ /* 0x000fe200078e00ff */
[----:B------:R-:W-:Y:S01]  /*1510*/  USHF.L.U64.HI UR7, UR12, 0x5, UR13 ;  /* 0x000000050c077899 */ /* 0x000fe2000801020d */
[----:B------:R-:W-:Y:S01]  /*1520*/  IMAD.MOV.U32 R17, RZ, RZ, 0x1 ;  /* 0x00000001ff117424 */ /* 0x000fe200078e00ff */
[----:B------:R-:W-:Y:S01]  /*1530*/  SHF.R.S32.HI R9, RZ, 0x1f, R8 ;  /* 0x0000001fff097819 */ /* 0x000fe20000011408 */
[----:B------:R-:W-:Y:S01]  /*1540*/  USHF.L.U32 UR12, UR12, 0x5, URZ ;  /* 0x000000050c0c7899 */ /* 0x000fe2000800063f */
[----:B------:R-:W-:Y:S01]  /*1550*/  IMAD R113, R113, -0x2, R16 ;  /* 0xfffffffe71717824 */ /* 0x000fe200078e0210 */
[----:B------:R-:W-:Y:S01]  /*1560*/  ULDC UR8, c[0x0][0x284] ;  /* 0x0000a10000087ab9 */ /* 0x000fe20000000800 */
[----:B------:R-:W-:Y:S01]  /*1570*/  LEA.HI R9, R9, R8, RZ, 0x6 ;  /* 0x0000000809097211 */ /* 0x000fe200078f30ff */
[----:B------:R-:W-:Y:S01]  /*1580*/  IMAD.SHL.U32 R128, R128, 0x2, RZ ;  /* 0x0000000280807824 */ /* 0x000fe200078e00ff */
[-C--:B0-----:R-:W-:Y:S01]  /*1590*/  SHF.L.U32 R15, R15, R112.reuse, RZ ;  /* 0x000000700f0f7219 */ /* 0x081fe200000006ff */
[----:B------:R-:W-:Y:S01]  /*15a0*/  IMAD.MOV.U32 R127, RZ, RZ, RZ ;  /* 0x000000ffff7f7224 */ /* 0x000fe200078e00ff */
[----:B------:R-:W-:Y:S01]  /*15b0*/  SHF.R.S32.HI R126, RZ, 0x6, R9 ;  /* 0x00000006ff7e7819 */ /* 0x000fe20000011409 */
[----:B------:R-:W-:Y:S01]  /*15c0*/  IMAD.MOV.U32 R125, RZ, RZ, RZ ;  /* 0x000000ffff7d7224 */ /* 0x000fe200078e00ff */
[----:B------:R-:W-:Y:S01]  /*15d0*/  SHF.L.U32 R112, R17, R112, RZ ;  /* 0x0000007011707219 */ /* 0x000fe200000006ff */
[----:B------:R-:W-:Y:S01]  /*15e0*/  VIADD R123, R14, UR8 ;  /* 0x000000080e7b7c36 */ /* 0x000fe20008000000 */
[----:B------:R-:W-:Y:S01]  /*15f0*/  VIMNMX R121, RZ, R126, PT ;  /* 0x0000007eff797248 */ /* 0x000fe20003fe0100 */
[----:B------:R-:W-:Y:S01]  /*1600*/  USHF.L.U64.HI UR5, UR6, 0x2, UR5 ;  /* 0x0000000206057899 */ /* 0x000fe20008010205 */
[----:B---3--:R-:W-:Y:S01]  /*1610*/  SHF.R.U32.HI R111, RZ, 0x7, R20 ;  /* 0x00000007ff6f7819 */ /* 0x008fe20000011614 */
[----:B------:R-:W-:Y:S01]  /*1620*/  USHF.L.U64.HI UR7, UR12, 0x2, UR7 ;  /* 0x000000020c077899 */ /* 0x000fe20008010207 */
[----:B------:R-:W-:Y:S01]  /*1630*/  LOP3.LUT R154, R4, 0x1, RZ, 0xfc, !PT ;  /* 0x00000001049a7812 */ /* 0x000fe200078efcff */
[----:B------:R-:W-:Y:S01]  /*1640*/  IMAD.IADD R121, R126, 0x1, -R121 ;  /* 0x000000017e797824 */ /* 0x000fe200078e0a79 */
[----:B------:R-:W-:Y:S01]  /*1650*/  LOP3.LUT R124, RZ, R15, RZ, 0x33, !PT ;  /* 0x0000000fff7c7212 */ /* 0x000fe200078e33ff */
[----:B------:R-:W-:Y:S01]  /*1660*/  USHF.L.U32 UR6, UR6, 0x2, URZ ;  /* 0x0000000206067899 */ /* 0x000fe2000800063f */
[----:B------:R-:W-:Y:S01]  /*1670*/  SHF.R.U32.HI R122, RZ, 0x3, R13 ;  /* 0x00000003ff7a7819 */ /* 0x000fe2000001160d */
[----:B------:R-:W-:-:S12]  /*1680*/  USHF.L.U32 UR12, UR12, 0x2, URZ ;  /* 0x000000020c0c7899 */ /* 0x000fd8000800063f */
.L_x_146:
[----:B------:R-:W0:Y:S01]  /*1690*/  SHFL.IDX PT, R8, R111, RZ, 0x1f ;  /* 0x00001fff6f087589 */ /* 0x000e2200000e0000 */
[----:B-1----:R-:W1:Y:S01]  /*16a0*/  S2UR UR11, SR_CgaCtaId ;  /* 0x00000000000b79c3 */ /* 0x002e620000008800 */
[----:B------:R-:W-:Y:S01]  /*16b0*/  ISETP.GE.AND P1, PT, R121, 0x1, PT ;  /* 0x000000017900780c */ /* 0x000fe20003f26270 */
[----:B------:R-:W-:Y:S01]  /*16c0*/  UMOV UR10, 0x400 ;  /* 0x00000400000a7882 */ /* 0x000fe20000000000 */
[----:B------:R-:W-:Y:S02]  /*16d0*/  CS2R R56, SRZ ;  /* 0x0000000000387805 */ /* 0x000fe4000001ff00 */
[----:B---3--:R-:W-:Y:S02]  /*16e0*/  CS2R R58, SRZ ;  /* 0x00000000003a7805 */ /* 0x008fe4000001ff00 */
[----:B------:R-:W-:Y:S02]  /*16f0*/  CS2R R60, SRZ ;  /* 0x00000000003c7805 */ /* 0x000fe4000001ff00 */
[----:B----4-:R-:W-:-:S02]  /*1700*/  CS2R R62, SRZ ;  /* 0x00000000003e7805 */ /* 0x010fc4000001ff00 */
[----:B------:R-:W-:Y:S02]  /*1710*/  CS2R R64, SRZ ;  /* 0x0000000000407805 */ /* 0x000fe4000001ff00 */
[----:B------:R-:W-:Y:S02]  /*1720*/  CS2R R66, SRZ ;  /* 0x0000000000427805 */ /* 0x000fe4000001ff00 */
[----:B------:R-:W-:Y:S02]  /*1730*/  CS2R R68, SRZ ;  /* 0x0000000000447805 */ /* 0x000fe4000001ff00 */
[----:B------:R-:W-:Y:S02]  /*1740*/  CS2R R70, SRZ ;  /* 0x0000000000467805 */ /* 0x000fe4000001ff00 */
[----:B------:R-:W-:Y:S02]  /*1750*/  CS2R R72, SRZ ;  /* 0x0000000000487805 */ /* 0x000fe4000001ff00 */
[----:B------:R-:W-:-:S02]  /*1760*/  CS2R R74, SRZ ;  /* 0x00000000004a7805 */ /* 0x000fc4000001ff00 */
        /* <DEDUP_REMOVED lines=10> */
[----:B0-----:R-:W-:Y:S01]  /*1810*/  R2UR UR8, R8 ;  /* 0x00000000080872ca */ /* 0x001fe200000e0000 */
[----:B-1----:R-:W-:Y:S01]  /*1820*/  ULEA UR15, UR11, UR10, 0x18 ;  /* 0x0000000a0b0f7291 */ /* 0x002fe2000f8ec03f */
        /* <DEDUP_REMOVED lines=10> */
[----:B------:R-:W-:Y:S01]  /*18d0*/  CS2R R52, SRZ ;  /* 0x0000000000347805 */ /* 0x000fe2000001ff00 */
[----:B------:R-:W-:Y:S01]  /*18e0*/  ULEA.HI UR9, UR8, UR8, URZ, 0x1 ;  /* 0x0000000808097291 */ /* 0x000fe2000f8f083f */
[----:B------:R-:W-:-:S03]  /*18f0*/  CS2R R54, SRZ ;  /* 0x0000000000367805 */ /* 0x000fc6000001ff00 */
[----:B------:R-:W-:-:S04]  /*1900*/  ULOP3.LUT UR9, UR9, 0x1ffffe, URZ, 0xc0, !UPT ;  /* 0x001ffffe09097892 */ /* 0x000fc8000f8ec03f */
[----:B------:R-:W-:-:S04]  /*1910*/  UIADD3 UR9, UR8, -UR9, URZ ;  /* 0x8000000908097290 */ /* 0x000fc8000fffe03f */
[----:B------:R-:W-:Y:S01]  /*1920*/  ULEA UR9, UR9, UR15, 0xb ;  /* 0x0000000f09097291 */ /* 0x000fe2000f8e583f */
[----:B--2---:R-:W-:Y:S11]  /*1930*/  @!P1 BRA `(.L_x_18) ;  /* 0x0000000000ec9947 */ /* 0x004ff60003800000 */
[----:B------:R-:W-:Y:S01]  /*1940*/  UIADD3 UR9, UR9, 0x200, URZ ;  /* 0x0000020009097890 */ /* 0x000fe2000fffe03f */
[----:B------:R-:W-:Y:S01]  /*1950*/  R2UR UR13, R125 ;  /* 0x000000007d0d72ca */ /* 0x000fe200000e0000 */
[----:B------:R-:W-:Y:S01]  /*1960*/  IMAD.MOV.U32 R8, RZ, RZ, R121 ;  /* 0x000000ffff087224 */ /* 0x000fe200078e0079 */
[----:B------:R-:W-:Y:S01]  /*1970*/  UPLOP3.LUT UP0, UPT, UPT, UPT, UPT, 0x40, 0x0 ;  /* 0x000000000000789c */ /* 0x000fe20003f0e870 */
[----:B------:R-:W-:Y:S01]  /*1980*/  IMAD.MOV.U32 R9, RZ, RZ, R127 ;  /* 0x000000ffff097224 */ /* 0x000fe200078e007f */
[----:B------:R-:W-:Y:S01]  /*1990*/  USHF.R.U32.HI UR9, URZ, 0x4, UR9 ;  /* 0x000000043f097899 */ /* 0x000fe20008011609 */
[----:B------:R-:W-:-:S03]  /*19a0*/  IMAD.MOV.U32 R10, RZ, RZ, R125 ;  /* 0x000000ffff0a7224 */ /* 0x000fc600078e007d */
[----:B------:R-:W-:-:S04]  /*19b0*/  ULOP3.LUT UR9, UR9, 0x3fff, URZ, 0xc0, !UPT ;  /* 0x00003fff09097892 */ /* 0x000fc8000f8ec03f */
[----:B------:R-:W-:-:S12]  /*19c0*/  ULOP3.LUT UR14, UR9, 0x10000, URZ, 0xfc, !UPT ;  /* 0x00010000090e7892 */ /* 0x000fd8000f8efc3f */
.L_x_25:
[----:B------:R-:W-:-:S13]  /*19d0*/  ISETP.NE.AND P2, PT, R154, 0x3, PT ;  /* 0x000000039a00780c */ /* 0x000fda0003f45270 */
[----:B0-----:R-:W-:Y:S05]  /*19e0*/  @!P2 BRA `(.L_x_19) ;  /* 0x000000000004a947 */ /* 0x001fea0003800000 */
[----:B------:R-:W-:Y:S01]  /*19f0*/  BPT.TRAP 0x1 ;  /* 0x000000040000795c */ /* 0x000fe20000300000 */
.L_x_19:
[----:B------:R-:W-:Y:S01]  /*1a00*/  ULEA UR8, UR13, UR15, 0x3 ;  /* 0x0000000f0d087291 */ /* 0x000fe2000f8e183f */
[----:B------:R-:W-:-:S08]  /*1a10*/  SHF.L.U32 R13, R9, 0x1f, RZ ;  /* 0x0000001f090d7819 */ /* 0x000fd000000006ff */
[----:B------:R0:W1:Y:S01]  /*1a20*/  SYNCS.PHASECHK.TRANS64.TRYWAIT P1, [UR8], R13 ;  /* 0x0000000dff0075a7 */ /* 0x0000620008020148 */
[----:B------:R-:W-:Y:S05]  /*1a30*/  @!P2 BRA `(.L_x_20) ;  /* 0x000000000004a947 */ /* 0x000fea0003800000 */
[----:B------:R-:W-:Y:S01]  /*1a40*/  BPT.TRAP 0x1 ;  /* 0x000000040000795c */ /* 0x000fe20000300000 */
.L_x_20:
[----:B------:R-:W-:-:S04]  /*1a50*/  IMAD.U32 R15, RZ, RZ, UR13 ;  /* 0x0000000dff0f7e24 */ /* 0x000fc8000f8e00ff */
[----:B------:R-:W-:Y:S01]  /*1a60*/  IMAD R12, R15, 0x800, R122 ;  /* 0x000008000f0c7824 */ /* 0x000fe200078e027a */
[----:B-1----:R-:W-:Y:S06]  /*1a70*/  @P1 BRA `(.L_x_21) ;  /* 0x0000000000081947 */ /* 0x002fec0003800000 */
[----:B------:R-:W1:Y:S02]  /*1a80*/  SYNCS.PHASECHK.TRANS64.TRYWAIT P1, [UR8], R13 ;  /* 0x0000000dff0075a7 */ /* 0x000e640008020148 */
[----:B-1----:R-:W-:Y:S05]  /*1a90*/  @!P1 BRA `(.L_x_22) ;  /* 0x0000006c00a09947 */ /* 0x002fea0003800000 */
.L_x_21:
[----:B------:R-:W-:Y:S01]  /*1aa0*/  LDS R88, [R12+UR15+0x30200] ;  /* 0x0302000f0c587984 */ /* 0x000fe20008000800 */
[----:B------:R-:W-:Y:S01]  /*1ab0*/  UIADD3 UR8, UR15, 0x20200, URZ ;  /* 0x000202000f087890 */ /* 0x000fe2000fffe03f */
[----:B------:R-:W-:Y:S02]  /*1ac0*/  UMOV UR9, 0xc0000010 ;  /* 0xc000001000097882 */ /* 0x000fe40000000000 */
[----:B------:R-:W2:Y:S01]  /*1ad0*/  LDS R89, [R12+UR15+0x30600] ;  /* 0x0306000f0c597984 */ /* 0x000ea20008000800 */
[----:B------:R-:W-:Y:S01]  /*1ae0*/  USHF.R.U32.HI UR8, URZ, 0x4, UR8 ;  /* 0x000000043f087899 */ /* 0x000fe20008011608 */
[----:B------:R-:W-:-:S03]  /*1af0*/  UMOV UR11, 0x80000020 ;  /* 0x80000020000b7882 */ /* 0x000fc60000000000 */
[----:B------:R-:W-:-:S04]  /*1b00*/  ULOP3.LUT UR8, UR8, 0x3fff, URZ, 0xc0, !UPT ;  /* 0x00003fff08087892 */ /* 0x000fc8000f8ec03f */
[----:B------:R-:W-:Y:S02]  /*1b10*/  ULOP3.LUT UR10, UR8, 0x10000, URZ, 0xfc, !UPT ;  /* 0x00010000080a7892 */ /* 0x000fe4000f8efc3f */
[----:B------:R-:W-:Y:S02]  /*1b20*/  ULEA UR8, UR13, UR14, 0x9 ;  /* 0x0000000e0d087291 */ /* 0x000fe4000f8e483f */
[----:B------:R-:W-:Y:S01]  /*1b30*/  ULEA UR10, UR13, UR10, 0x8 ;  /* 0x0000000a0d0a7291 */ /* 0x000fe2000f8e403f */
[----:B--2---:R-:W-:-:S08]  /*1b40*/  WARPGROUP.ARRIVE ;  /* 0x00000000000079c5 */ /* 0x004fd00000000000 */
[----:B------:R-:W-:Y:S01]  /*1b50*/  IGMMA.SP.64x64x64.S8.S8 R56, gdesc[UR8], R56, UP0, R88 ;  /* 0x02005800083879f1 */ /* 0x000fe2000bf41238 */
[----:B------:R-:W-:Y:S01]  /*1b60*/  UIADD3 UR8, UR8, 0x100, URZ ;  /* 0x0000010008087890 */ /* 0x000fe2000fffe03f */
[----:B------:R-:W-:-:S08]  /*1b70*/  UMOV UR9, 0xc0000010 ;  /* 0xc000001000097882 */ /* 0x000fd00000000000 */
[----:B------:R-:W-:Y:S03]  /*1b80*/  IGMMA.SP.64x64x64.S8.S8 R24, gdesc[UR8], R24, UP0, R89, gsb0 ;  /* 0x02005900081879f1 */ /* 0x000fe6000b841218 */
[----:B------:R-:W-:Y:S02]  /*1b90*/  WARPGROUP.DEPBAR.LE gsb0, 0x0 ;  /* 0x00008000000079c5 */ /* 0x000fe40000010000 */
[----:B------:R-:W-:Y:S05]  /*1ba0*/  @!P2 BRA `(.L_x_23) ;  /* 0x000000000004a947 */ /* 0x000fea0003800000 */
[----:B------:R-:W-:Y:S01]  /*1bb0*/  BPT.TRAP 0x1 ;  /* 0x000000040000795c */ /* 0x000fe20000300000 */
.L_x_23:
[----:B------:R-:W-:Y:S02]  /*1bc0*/  @P0 LEA R12, R10, UR15, 0x3 ;  /* 0x0000000f0a0c0c11 */ /* 0x000fe4000f8e18ff */
[----:B------:R-:W-:-:S03]  /*1bd0*/  ISETP.GT.U32.AND P1, PT, R4, 0x1, PT ;  /* 0x000000010400780c */ /* 0x000fc60003f24070 */
[----:B01----:R-:W-:-:S05]  /*1be0*/  @P0 VIADD R13, R12, 0x80 ;  /* 0x000000800c0d0836 */ /* 0x003fca0000000000 */
[----:B------:R-:W-:-:S04]  /*1bf0*/  @P0 PRMT R13, R6, 0x654, R13 ;  /* 0x00000654060d0816 */ /* 0x000fc8000000000d */
[----:B------:R0:W-:Y:S01]  /*1c00*/  @P0 SYNCS.ARRIVE.TRANS64.RED.A1T0 RZ, [R13+URZ], RZ ;  /* 0x000000ff0dff09a7 */ /* 0x0001e2000810043f */
[----:B------:R-:W-:Y:S05]  /*1c10*/  @P1 BRA `(.L_x_24) ;  /* 0x0000000000041947 */ /* 0x000fea0003800000 */
[----:B------:R-:W-:Y:S01]  /*1c20*/  BPT.TRAP 0x1 ;  /* 0x000000040000795c */ /* 0x000fe20000300000 */
.L_x_24:
[----:B------:R-:W-:Y:S01]  /*1c30*/  UIADD3 UR13, UR13, 0x1, URZ ;  /* 0x000000010d0d7890 */ /* 0x000fe2000fffe03f */
[----:B------:R-:W-:Y:S01]  /*1c40*/  ISETP.GT.AND P2, PT, R8, 0x1, PT ;  /* 0x000000010800780c */ /* 0x000fe20003f44270 */
[----:B------:R-:W-:Y:S02]  /*1c50*/  VIADD R10, R10, 0x1 ;  /* 0x000000010a0a7836 */ /* 0x000fe40000000000 */
[----:B------:R-:W-:Y:S01]  /*1c60*/  UISETP.NE.AND UP0, UPT, UR13, 0x10, UPT ;  /* 0x000000100d00788c */ /* 0x000fe2000bf05270 */
[----:B------:R-:W-:Y:S02]  /*1c70*/  VIADD R8, R8, 0xffffffff ;  /* 0xffffffff08087836 */ /* 0x000fe40000000000 */
[C---:B------:R-:W-:Y:S01]  /*1c80*/  ISETP.NE.AND P1, PT, R10.reuse, 0x10, PT ;  /* 0x000000100a00780c */ /* 0x040fe20003f25270 */
[----:B------:R-:W-:Y:S02]  /*1c90*/  USEL UR8, URZ, 0x1, UP0 ;  /* 0x000000013f087887 */ /* 0x000fe40008000000 */
[----:B------:R-:W-:Y:S01]  /*1ca0*/  USEL UR13, UR13, URZ, UP0 ;  /* 0x0000003f0d0d7287 */ /* 0x000fe20008000000 */
[----:B------:R-:W-:Y:S01]  /*1cb0*/  SEL R10, R10, RZ, P1 ;  /* 0x000000ff0a0a7207 */ /* 0x000fe20000800000 */
[----:B------:R-:W-:-:S02]  /*1cc0*/  UPLOP3.LUT UP0, UPT, UPT, UPT, UPT, 0x80, 0x0 ;  /* 0x000000000000789c */ /* 0x000fc40003f0f070 */
[----:B------:R-:W-:Y:S01]  /*1cd0*/  LOP3.LUT R9, R9, UR8, RZ, 0x3c, !PT ;  /* 0x0000000809097c12 */ /* 0x000fe2000f8e3cff */
[----:B------:R-:W-:Y:S08]  /*1ce0*/  @P2 BRA `(.L_x_25) ;  /* 0xfffffffc00382947 */ /* 0x000ff0000383ffff */
.L_x_18:
[----:B------:R-:W-:Y:S01]  /*1cf0*/  IMAD.IADD R125, R126, 0x1, R125 ;  /* 0x000000017e7d7824 */ /* 0x000fe200078e027d */
[----:B------:R-:W-:Y:S01]  /*1d00*/  SHF.R.S32.HI R15, RZ, 0x1f, R5 ;  /* 0x0000001fff0f7819 */ /* 0x000fe20000011405 */
[----:B------:R-:W-:Y:S01]  /*1d10*/  IMAD.SHL.U32 R115, R120, 0x100, RZ ;  /* 0x0000010078737824 */ /* 0x000fe200078e00ff */
[----:B------:R-:W-:Y:S01]  /*1d20*/  ULDC.64 UR8, c[0x0][0x6d0] ;  /* 0x0001b40000087ab9 */ /* 0x000fe20000000a00 */
[----:B------:R-:W-:Y:S01]  /*1d30*/  IMAD.SHL.U32 R14, R11, 0x40, RZ ;  /* 0x000000400b0e7824 */ /* 0x000fe200078e00ff */
[----:B------:R-:W-:Y:S01]  /*1d40*/  SHF.R.U32.HI R8, RZ, 0x4, R125 ;  /* 0x00000004ff087819 */ /* 0x000fe2000001167d */
[----:B------:R-:W-:Y:S01]  /*1d50*/  IMAD.IADD R104, R114, 0x1, R115 ;  /* 0x0000000172687824 */ /* 0x000fe200078e0273 */
[----:B------:R-:W-:Y:S01]  /*1d60*/  ISETP.GT.U32.AND P1, PT, R125, 0xf, PT ;  /* 0x0000000f7d00780c */ /* 0x000fe20003f24070 */
[----:B------:R-:W-:Y:S01]  /*1d70*/  IMAD R10, R15, UR8, RZ ;  /* 0x000000080f0a7c24 */ /* 0x000fe2000f8e02ff */
[----:B------:R-:W-:Y:S01]  /*1d80*/  LOP3.LUT R8, R8, 0x1, RZ, 0xc0, !PT ;  /* 0x0000000108087812 */ /* 0x000fe200078ec0ff */
[----:B------:R-:W-:-:S02]  /*1d90*/  WARPGROUP.DEPBAR.LE gsb0, 0x0 ;  /* 0x00008000000079c5 */ /* 0x000fc40000010000 */
[----:B------:R-:W-:Y:S01]  /*1da0*/  SHF.R.S32.HI R105, RZ, 0x1f, R104 ;  /* 0x0000001fff697819 */ /* 0x000fe20000011468 */
[C---:B0-----:R-:W-:Y:S01]  /*1db0*/  IMAD R13, R5.reuse, UR9, R10 ;  /* 0x00000009050d7c24 */ /* 0x041fe2000f8e020a */
[----:B------:R-:W-:Y:S01]  /*1dc0*/  ISETP.NE.U32.AND P2, PT, R8, 0x1, PT ;  /* 0x000000010800780c */ /* 0x000fe20003f45070 */
[----:B------:R-:W-:Y:S01]  /*1dd0*/  ULDC UR9, c[0x0][0x284] ;  /* 0x0000a10000097ab9 */ /* 0x000fe20000000800 */
[C---:B------:R-:W-:Y:S01]  /*1de0*/  ISETP.LT.U32.AND P1, PT, R126.reuse, 0x10, P1 ;  /* 0x000000107e00780c */ /* 0x040fe20000f21070 */
[----:B------:R-:W-:Y:S01]  /*1df0*/  IMAD.WIDE.U32 R8, R5, UR8, R104 ;  /* 0x0000000805087c25 */ /* 0x000fe2000f8e0068 */
[----:B------:R-:W-:Y:S01]  /*1e00*/  ULDC UR8, c[0x0][0x288] ;  /* 0x0000a20000087ab9 */ /* 0x000fe20000000800 */
[----:B------:R-:W-:Y:S02]  /*1e10*/  ISETP.GT.U32.AND P2, PT, R126, 0xf, !P2 ;  /* 0x0000000f7e00780c */ /* 0x000fe40005744070 */
[----:B------:R-:W-:Y:S01]  /*1e20*/  ISETP.GE.AND P3, PT, R14, UR8, PT ;  /* 0x000000080e007c0c */ /* 0x000fe2000bf66270 */
[----:B------:R-:W-:Y:S01]  /*1e30*/  IMAD.IADD R9, R9, 0x1, R13 ;  /* 0x0000000109097824 */ /* 0x000fe200078e020d */
[----:B------:R-:W-:Y:S01]  /*1e40*/  SEL R10, RZ, 0x1, !P1 ;  /* 0x00000001ff0a7807 */ /* 0x000fe20004800000 */
[----:B------:R-:W-:Y:S01]  /*1e50*/  IMAD.MOV.U32 R120, RZ, RZ, -0x1 ;  /* 0xffffffffff787424 */ /* 0x000fe200078e00ff */
[----:B------:R-:W-:-:S02]  /*1e60*/  ISETP.GE.OR P3, PT, R115, UR9, P3 ;  /* 0x0000000973007c0c */ /* 0x000fc40009f66670 */
[----:B------:R-:W-:Y:S02]  /*1e70*/  SEL R12, RZ, 0x1, !P2 ;  /* 0x00000001ff0c7807 */ /* 0x000fe40005000000 */
[----:B------:R-:W-:Y:S02]  /*1e80*/  LOP3.LUT R125, R125, 0xf, RZ, 0xc0, !PT ;  /* 0x0000000f7d7d7812 */ /* 0x000fe400078ec0ff */
[----:B------:R-:W-:-:S07]  /*1e90*/  LOP3.LUT R127, R12, R127, R10, 0x96, !PT ;  /* 0x0000007f0c7f7212 */ /* 0x000fce00078e960a */
[----:B------:R-:W-:Y:S05]  /*1ea0*/  @P3 BRA `(.L_x_26) ;  /* 0x0000004400e83947 */ /* 0x000fea0003800000 */
[----:B------:R-:W0:Y:S01]  /*1eb0*/  LDC.64 R12, c[0x0][0x6c8] ;  /* 0x0001b200ff0c7b82 */ /* 0x000e220000000a00 */
[----:B------:R-:W-:Y:S01]  /*1ec0*/  IMAD.WIDE R10, R11, 0x40, RZ ;  /* 0x000000400b0a7825 */ /* 0x000fe200078e02ff */
[----:B----45:R-:W-:Y:S01]  /*1ed0*/  ISETP.NE.AND P3, PT, R110, RZ, PT ;  /* 0x000000ff6e00720c */ /* 0x030fe20003f65270 */
[----:B------:R-:W-:Y:S02]  /*1ee0*/  BSSY B0, `(.L_x_26) ;  /* 0x0000476000007945 */ /* 0x000fe40003800000 */
[----:B------:R-:W-:Y:S01]  /*1ef0*/  IMAD.IADD R129, R113, 0x1, -R14 ;  /* 0x0000000171817824 */ /* 0x000fe200078e0a0e */
[----:B------:R-:W-:Y:S01]  /*1f00*/  LOP3.LUT R133, R10, 0x6, R128, 0xf8, !PT ;  /* 0x000000060a857812 */ /* 0x000fe200078ef880 */
[----:B------:R-:W-:-:S03]  /*1f10*/  IMAD.IADD R115, R123, 0x1, -R115 ;  /* 0x000000017b737824 */ /* 0x000fc600078e0a73 */
[----:B------:R-:W-:-:S04]  /*1f20*/  ISETP.GT.AND P1, PT, R129, RZ, PT ;  /* 0x000000ff8100720c */ /* 0x000fc80003f24270 */
[----:B------:R-:W-:Y:S01]  /*1f30*/  ISETP.GT.AND P2, PT, R115, RZ, P1 ;  /* 0x000000ff7300720c */ /* 0x000fe20000f44270 */
[-C--:B0-----:R-:W-:Y:S02]  /*1f40*/  IMAD R14, R11, R12.reuse, RZ ;  /* 0x0000000c0b0e7224 */ /* 0x081fe400078e02ff */
[----:B------:R-:W-:-:S04]  /*1f50*/  IMAD.WIDE.U32 R16, R133, R12, R8 ;  /* 0x0000000c85107225 */ /* 0x000fc800078e0008 */
[----:B------:R-:W-:-:S04]  /*1f60*/  IMAD R9, R133, R13, R14 ;  /* 0x0000000d85097224 */ /* 0x000fc800078e020e */
[----:B------:R-:W-:Y:S01]  /*1f70*/  IMAD.IADD R23, R17, 0x1, R9 ;  /* 0x0000000111177824 */ /* 0x000fe200078e0209 */
[----:B------:R-:W-:Y:S06]  /*1f80*/  @!P3 BRA `(.L_x_27) ;  /* 0x000000340018b947 */ /* 0x000fec0003800000 */
[----:B------:R-:W0:Y:S01]  /*1f90*/  LDC.64 R102, c[0x0][0x6b0] ;  /* 0x0001ac00ff667b82 */ /* 0x000e220000000a00 */
[----:B------:R-:W-:Y:S01]  /*1fa0*/  ULDC.64 UR10, c[0x0][0x6b8] ;  /* 0x0001ae00000a7ab9 */ /* 0x000fe20000000a00 */
[----:B------:R-:W-:Y:S01]  /*1fb0*/  ULDC.64 UR14, c[0x0][0x6a8] ;  /* 0x0001aa00000e7ab9 */ /* 0x000fe20000000a00 */
[----:B------:R-:W-:Y:S01]  /*1fc0*/  IMAD R8, R15, UR10, RZ ;  /* 0x0000000a0f087c24 */ /* 0x000fe2000f8e02ff */
[----:B------:R-:W-:Y:S01]  /*1fd0*/  ULDC.64 UR8, c[0x0][0x6c0] ;  /* 0x0001b00000087ab9 */ /* 0x000fe20000000a00 */
[----:B------:R-:W-:-:S03]  /*1fe0*/  IMAD.WIDE.U32 R108, R5, UR10, R104 ;  /* 0x0000000a056c7c25 */ /* 0x000fc6000f8e0068 */
[----:B------:R-:W1:Y:S01]  /*1ff0*/  LDC.64 R142, c[0x0][0x6b0] ;  /* 0x0001ac00ff8e7b82 */ /* 0x000e620000000a00 */
[----:B------:R-:W-:Y:S02]  /*2000*/  IMAD R135, R5, UR11, R8 ;  /* 0x0000000b05877c24 */ /* 0x000fe4000f8e0208 */
[----:B------:R-:W-:Y:S02]  /*2010*/  IMAD.MOV.U32 R106, RZ, RZ, R108 ;  /* 0x000000ffff6a7224 */ /* 0x000fe400078e006c */
[----:B------:R-:W-:Y:S02]  /*2020*/  IMAD.IADD R107, R109, 0x1, R135 ;  /* 0x000000016d6b7824 */ /* 0x000fe400078e0287 */
[-C--:B0-----:R-:W-:Y:S02]  /*2030*/  IMAD R10, R11, R102.reuse, RZ ;  /* 0x000000660b0a7224 */ /* 0x081fe400078e02ff */
[----:B------:R-:W-:-:S04]  /*2040*/  IMAD.WIDE.U32 R8, R133, R102, R106 ;  /* 0x0000006685087225 */ /* 0x000fc800078e006a */
[----:B------:R-:W-:Y:S01]  /*2050*/  IMAD R137, R133, R103, R10 ;  /* 0x0000006785897224 */ /* 0x000fe200078e020a */
[----:B------:R-:W-:-:S03]  /*2060*/  LEA R14, P3, R8, UR14, 0x2 ;  /* 0x0000000e080e7c11 */ /* 0x000fc6000f8610ff */
[----:B------:R-:W-:-:S05]  /*2070*/  IMAD.IADD R9, R9, 0x1, R137 ;  /* 0x0000000109097824 */ /* 0x000fca00078e0289 */
[----:B------:R-:W-:-:S05]  /*2080*/  LEA.HI.X R15, R8, UR15, R9, 0x2, P3 ;  /* 0x0000000f080f7c11 */ /* 0x000fca00098f1409 */
[----:B------:R0:W2:Y:S01]  /*2090*/  @P2 LDG.E.LTC128B R19, desc[UR16][R14.64] ;  /* 0x000000100e132981 */ /* 0x0000a2000c1e1920 */
[C---:B------:R-:W-:Y:S01]  /*20a0*/  LEA R10, P3, R16.reuse, UR8, 0x2 ;  /* 0x00000008100a7c11 */ /* 0x040fe2000f8610ff */
[-C--:B-1----:R-:W-:Y:S01]  /*20b0*/  IMAD.WIDE.U32 R20, R133, R102.reuse, R142 ;  /* 0x0000006685147225 */ /* 0x082fe200078e008e */
[----:B------:R-:W-:Y:S01]  /*20c0*/  ISETP.GT.AND P6, PT, R129, 0x1, PT ;  /* 0x000000018100780c */ /* 0x000fe20003fc4270 */
[----:B------:R-:W-:Y:S01]  /*20d0*/  BSSY B1, `(.L_x_28) ;  /* 0x0000017000017945 */ /* 0x000fe20003800000 */
[----:B------:R-:W-:Y:S01]  /*20e0*/  LEA.HI.X R11, R16, UR9, R23, 0x2, P3 ;  /* 0x00000009100b7c11 */ /* 0x000fe200098f1417 */
[----:B------:R-:W-:Y:S01]  /*20f0*/  IMAD.WIDE.U32 R8, R133, R102, R104 ;  /* 0x0000006685087225 */ /* 0x000fe200078e0068 */
[----:B------:R-:W-:Y:S02]  /*2100*/  IADD3 R18, P3, R108, R20, RZ ;  /* 0x000000146c127210 */ /* 0x000fe40007f7e0ff */
[----:B------:R-:W-:Y:S01]  /*2110*/  LOP3.LUT R134, R134, 0xfffffffd, RZ, 0xc0, !PT ;  /* 0xfffffffd86867812 */ /* 0x000fe200078ec0ff */
[C---:B------:R-:W-:Y:S01]  /*2120*/  IMAD.IADD R91, R137.reuse, 0x1, R21 ;  /* 0x00000001895b7824 */ /* 0x040fe200078e0215 */
[----:B0-----:R-:W-:Y:S01]  /*2130*/  LEA R14, P4, R18, UR14, 0x2 ;  /* 0x0000000e120e7c11 */ /* 0x001fe2000f8810ff */
[----:B------:R-:W-:-:S02]  /*2140*/  IMAD.IADD R9, R137, 0x1, R9 ;  /* 0x0000000189097824 */ /* 0x000fc400078e0209 */
[----:B------:R-:W-:Y:S02]  /*2150*/  IMAD.X R15, R91, 0x1, R107, P3 ;  /* 0x000000015b0f7824 */ /* 0x000fe400018e066b */
[----:B------:R-:W-:-:S03]  /*2160*/  @P6 LOP3.LUT R134, R134, 0x2, RZ, 0xfc, !PT ;  /* 0x0000000286866812 */ /* 0x000fc600078efcff */
[----:B------:R-:W-:Y:S02]  /*2170*/  LEA.HI.X R15, R18, UR15, R15, 0x2, P4 ;  /* 0x0000000f120f7c11 */ /* 0x000fe4000a0f140f */
[----:B------:R-:W-:Y:S01]  /*2180*/  IADD3 R18, P3, R104, R20, RZ ;  /* 0x0000001468127210 */ /* 0x000fe20007f7e0ff */
[----:B--2---:R-:W-:Y:S02]  /*2190*/  IMAD R16, R19, R110, RZ ;  /* 0x0000006e13107224 */ /* 0x004fe400078e02ff */
[----:B------:R-:W-:Y:S02]  /*21a0*/  IMAD.MOV.U32 R23, RZ, RZ, R19 ;  /* 0x000000ffff177224 */ /* 0x000fe400078e0013 */
[----:B------:R-:W-:Y:S02]  /*21b0*/  IMAD R89, R56, R7, R16 ;  /* 0x0000000738597224 */ /* 0x000fe400078e0210 */
[----:B------:R-:W-:-:S03]  /*21c0*/  IMAD.WIDE.U32 R16, R5, UR10, R8 ;  /* 0x0000000a05107c25 */ /* 0x000fc6000f8e0008 */
[----:B------:R0:W-:Y:S01]  /*21d0*/  @P2 STG.E desc[UR16][R10.64], R89 ;  /* 0x000000590a002986 */ /* 0x0001e2000c101910 */
[----:B------:R-:W-:Y:S01]  /*21e0*/  ISETP.GT.AND P2, PT, R115, RZ, P6 ;  /* 0x000000ff7300720c */ /* 0x000fe20003744270 */
[----:B------:R-:W-:Y:S01]  /*21f0*/  IMAD.IADD R9, R135, 0x1, R17 ;  /* 0x0000000187097824 */ /* 0x000fe200078e0211 */
[----:B------:R-:W-:-:S04]  /*2200*/  LEA R8, P4, R16, UR14, 0x2 ;  /* 0x0000000e10087c11 */ /* 0x000fc8000f8810ff */
[----:B------:R-:W-:-:S07]  /*2210*/  LEA.HI.X R9, R16, UR15, R9, 0x2, P4 ;  /* 0x0000000f10097c11 */ /* 0x000fce000a0f1409 */
[----:B0-----:R-:W-:Y:S05]  /*2220*/  @!P2 BRA `(.L_x_29) ;  /* 0x000000000004a947 */ /* 0x001fea0003800000 */
[----:B------:R0:W5:Y:S02]  /*2230*/  LDG.E.LTC128B R23, desc[UR16][R14.64] ;  /* 0x000000100e177981 */ /* 0x000164000c1e1920 */
.L_x_29:
[----:B------:R-:W-:Y:S05]  /*2240*/  BSYNC B1 ;  /* 0x0000000000017941 */ /* 0x000fea0003800000 */
.L_x_28:
[----:B-----5:R-:W-:Y:S01]  /*2250*/  IMAD R22, R23, R110, RZ ;  /* 0x0000006e17167224 */ /* 0x020fe200078e02ff */
[C---:B------:R-:W-:Y:S01]  /*2260*/  LEA R16, P4, R12.reuse, R10, 0x2 ;  /* 0x0000000a0c107211 */ /* 0x040fe200078810ff */
[--C-:B------:R-:W-:Y:S01]  /*2270*/  IMAD.X R19, R105, 0x1, R91.reuse, P3 ;  /* 0x0000000169137824 */ /* 0x100fe200018e065b */
[----:B------:R-:W-:Y:S01]  /*2280*/  BSSY B1, `(.L_x_30) ;  /* 0x0000011000017945 */ /* 0x000fe20003800000 */
[----:B0-----:R-:W-:Y:S01]  /*2290*/  IMAD.MOV.U32 R15, RZ, RZ, R91 ;  /* 0x000000ffff0f7224 */ /* 0x001fe200078e005b */
[----:B------:R-:W-:Y:S01]  /*22a0*/  LEA.HI.X R17, R12, R11, R13, 0x2, P4 ;  /* 0x0000000b0c117211 */ /* 0x000fe200020f140d */
[----:B------:R-:W-:Y:S02]  /*22b0*/  IMAD R91, R57, R7, R22 ;  /* 0x00000007395b7224 */ /* 0x000fe400078e0216 */
[----:B------:R-:W-:Y:S02]  /*22c0*/  IMAD.MOV.U32 R14, RZ, RZ, R20 ;  /* 0x000000ffff0e7224 */ /* 0x000fe400078e0014 */
[----:B------:R-:W-:Y:S01]  /*22d0*/  IMAD R132, R103, 0x7, RZ ;  /* 0x0000000767847824 */ /* 0x000fe200078e02ff */
[----:B------:R0:W-:Y:S01]  /*22e0*/  @P2 STG.E desc[UR16][R16.64], R91 ;  /* 0x0000005b10002986 */ /* 0x0001e2000c101910 */
[----:B------:R-:W-:Y:S01]  /*22f0*/  ISETP.GT.AND P2, PT, R115, 0x8, P1 ;  /* 0x000000087300780c */ /* 0x000fe20000f44270 */
[----:B------:R-:W-:-:S04]  /*2300*/  IMAD.WIDE.U32 R56, R102, 0x7, R14 ;  /* 0x0000000766387825 */ /* 0x000fc800078e000e */
[----:B------:R-:W-:Y:S01]  /*2310*/  IMAD.WIDE.U32 R18, R5, UR10, R18 ;  /* 0x0000000a05127c25 */ /* 0x000fe2000f8e0012 */
[----:B------:R-:W-:-:S03]  /*2320*/  IADD3 R20, P4, R108, R56, RZ ;  /* 0x000000386c147210 */ /* 0x000fc60007f9e0ff */
[----:B------:R-:W-:Y:S01]  /*2330*/  IMAD.IADD R22, R57, 0x1, R132 ;  /* 0x0000000139167824 */ /* 0x000fe200078e0284 */
[----:B------:R-:W-:Y:S01]  /*2340*/  LEA R14, P3, R18, UR14, 0x2 ;  /* 0x0000000e120e7c11 */ /* 0x000fe2000f8610ff */
[----:B------:R-:W-:Y:S02]  /*2350*/  IMAD.IADD R89, R135, 0x1, R19 ;  /* 0x0000000187597824 */ /* 0x000fe400078e0213 */
[----:B------:R-:W-:Y:S01]  /*2360*/  IMAD.X R21, R22, 0x1, R107, P4 ;  /* 0x0000000116157824 */ /* 0x000fe200020e066b */
[----:B0-----:R-:W-:Y:S09]  /*2370*/  @!P2 BRA `(.L_x_31) ;  /* 0x000000000004a947 */ /* 0x001ff20003800000 */
[----:B------:R0:W5:Y:S02]  /*2380*/  LDG.E.LTC128B R23, desc[UR16][R8.64+0x20] ;  /* 0x0000201008177981 */ /* 0x000164000c1e1920 */
.L_x_31:
[----:B------:R-:W-:Y:S05]  /*2390*/  BSYNC B1 ;  /* 0x0000000000017941 */ /* 0x000fea0003800000 */
.L_x_30:
[----:B-----5:R-:W-:Y:S01]  /*23a0*/  IMAD R19, R23, R110, RZ ;  /* 0x0000006e17137224 */ /* 0x020fe200078e02ff */
[----:B------:R-:W-:Y:S01]  /*23b0*/  LEA.HI.X R15, R18, UR15, R89, 0x2, P3 ;  /* 0x0000000f120f7c11 */ /* 0x000fe200098f1459 */
[----:B------:R-:W-:Y:S01]  /*23c0*/  BSSY B1, `(.L_x_32) ;  /* 0x000000c000017945 */ /* 0x000fe20003800000 */
[----:B------:R-:W-:Y:S01]  /*23d0*/  LEA R18, P3, R20, UR14, 0x2 ;  /* 0x0000000e14127c11 */ /* 0x000fe2000f8610ff */
[----:B------:R-:W-:Y:S01]  /*23e0*/  IMAD R89, R58, R7, R19 ;  /* 0x000000073a597224 */ /* 0x000fe200078e0213 */
[----:B------:R-:W-:Y:S02]  /*23f0*/  ISETP.GT.AND P5, PT, R129, 0x8, PT ;  /* 0x000000088100780c */ /* 0x000fe40003fa4270 */
[----:B------:R-:W-:Y:S02]  /*2400*/  LEA.HI.X R19, R20, UR15, R21, 0x2, P3 ;  /* 0x0000000f14137c11 */ /* 0x000fe400098f1415 */
[----:B------:R-:W-:Y:S01]  /*2410*/  ISETP.GT.AND P3, PT, R115, 0x8, P6 ;  /* 0x000000087300780c */ /* 0x000fe20003764270 */
[----:B------:R1:W-:Y:S01]  /*2420*/  @P2 STG.E desc[UR16][R10.64+0x20], R89 ;  /* 0x000020590a002986 */ /* 0x0003e2000c101910 */
[----:B------:R-:W-:-:S02]  /*2430*/  LOP3.LUT R134, R134, 0xfffffffb, RZ, 0xc0, !PT ;  /* 0xfffffffb86867812 */ /* 0x000fc400078ec0ff */
[----:B------:R-:W-:-:S05]  /*2440*/  ISETP.GT.AND P2, PT, R115, RZ, P5 ;  /* 0x000000ff7300720c */ /* 0x000fca0002f44270 */
[----:B------:R-:W-:-:S04]  /*2450*/  @P5 LOP3.LUT R134, R134, 0x4, RZ, 0xfc, !PT ;  /* 0x0000000486865812 */ /* 0x000fc800078efcff */
[----:B-1----:R-:W-:Y:S05]  /*2460*/  @!P3 BRA `(.L_x_33) ;  /* 0x000000000004b947 */ /* 0x002fea0003800000 */
[----:B------:R1:W5:Y:S02]  /*2470*/  LDG.E.LTC128B R23, desc[UR16][R14.64+0x20] ;  /* 0x000020100e177981 */ /* 0x000364000c1e1920 */
.L_x_33:
[----:B------:R-:W-:Y:S05]  /*2480*/  BSYNC B1 ;  /* 0x0000000000017941 */ /* 0x000fea0003800000 */
.L_x_32:
[----:B-----5:R-:W-:Y:S02]  /*2490*/  IMAD R20, R23, R110, RZ ;  /* 0x0000006e17147224 */ /* 0x020fe400078e02ff */
[----:B------:R-:W-:Y:S02]  /*24a0*/  IMAD.MOV.U32 R147, RZ, RZ, R23 ;  /* 0x000000ffff937224 */ /* 0x000fe400078e0017 */
[----:B------:R-:W-:-:S05]  /*24b0*/  IMAD R59, R59, R7, R20 ;  /* 0x000000073b3b7224 */ /* 0x000fca00078e0214 */
[----:B------:R2:W-:Y:S04]  /*24c0*/  @P3 STG.E desc[UR16][R16.64+0x20], R59 ;  /* 0x0000203b10003986 */ /* 0x0005e8000c101910 */
[----:B------:R3:W4:Y:S01]  /*24d0*/  @P2 LDG.E.LTC128B R147, desc[UR16][R18.64] ;  /* 0x0000001012932981 */ /* 0x000722000c1e1920 */
[----:B------:R-:W-:Y:S01]  /*24e0*/  IADD3 R56, P3, R56, R102, RZ ;  /* 0x0000006638387210 */ /* 0x000fe20007f7e0ff */
[----:B------:R-:W-:Y:S01]  /*24f0*/  IMAD.WIDE.U32 R142, R102, 0x7, R142 ;  /* 0x00000007668e7825 */ /* 0x000fe200078e008e */
[----:B------:R-:W-:Y:S01]  /*2500*/  USHF.L.U32 UR8, UR18, 0x2, URZ ;  /* 0x0000000212087899 */ /* 0x000fe2000800063f */
[----:B------:R-:W-:Y:S01]  /*2510*/  ISETP.GT.AND P4, PT, R129, 0x9, PT ;  /* 0x000000098100780c */ /* 0x000fe20003f84270 */
[----:B------:R-:W-:Y:S01]  /*2520*/  USHF.L.U64.HI UR9, UR18, 0x2, UR19 ;  /* 0x0000000212097899 */ /* 0x000fe20008010213 */
[----:B------:R-:W-:-:S02]  /*2530*/  IMAD.X R57, R22, 0x1, R103, P3 ;  /* 0x0000000116397824 */ /* 0x000fc400018e0667 */
[----:B------:R-:W-:Y:S02]  /*2540*/  IMAD.IADD R143, R132, 0x1, R143 ;  /* 0x00000001848f7824 */ /* 0x000fe400078e028f */
[----:B------:R-:W-:-:S04]  /*2550*/  IMAD.WIDE.U32 R88, R102, 0x7, R56 ;  /* 0x0000000766587825 */ /* 0x000fc800078e0038 */
[----:B------:R-:W-:Y:S01]  /*2560*/  IMAD.IADD R148, R132, 0x1, R89 ;  /* 0x0000000184947824 */ /* 0x000fe200078e0259 */
[-C--:B------:R-:W-:Y:S01]  /*2570*/  IADD3 R118, P3, R88, R102.reuse, RZ ;  /* 0x0000006658767210 */ /* 0x080fe20007f7e0ff */
[----:B---3--:R-:W-:-:S04]  /*2580*/  IMAD.WIDE.U32 R18, R133, R102, R142 ;  /* 0x0000006685127225 */ /* 0x008fc800078e008e */
[----:B------:R-:W-:Y:S02]  /*2590*/  IMAD.X R119, R148, 0x1, R103, P3 ;  /* 0x0000000194777824 */ /* 0x000fe400018e0667 */
[----:B------:R-:W-:Y:S02]  /*25a0*/  IMAD R21, R13, 0x1c, RZ ;  /* 0x0000001c0d157824 */ /* 0x000fe400078e02ff */
[----:B------:R-:W-:-:S04]  /*25b0*/  IMAD.WIDE.U32 R92, R102, 0x7, R118 ;  /* 0x00000007665c7825 */ /* 0x000fc800078e0076 */
[----:B------:R-:W-:Y:S01]  /*25c0*/  IMAD.IADD R158, R132, 0x1, R93 ;  /* 0x00000001849e7824 */ /* 0x000fe200078e025d */
[----:B------:R-:W-:Y:S01]  /*25d0*/  IADD3 R90, P3, R92, R102, RZ ;  /* 0x000000665c5a7210 */ /* 0x000fe20007f7e0ff */
[----:B------:R-:W-:-:S04]  /*25e0*/  IMAD.WIDE.U32 R22, R12, 0x1c, R16 ;  /* 0x0000001c0c167825 */ /* 0x000fc800078e0010 */
[----:B------:R-:W-:Y:S01]  /*25f0*/  IMAD.X R91, R158, 0x1, R103, P3 ;  /* 0x000000019e5b7824 */ /* 0x000fe200018e0667 */
[----:B------:R-:W-:Y:S01]  /*2600*/  IADD3 R18, P3, R104, R18, RZ ;  /* 0x0000001268127210 */ /* 0x000fe20007f7e0ff */
[----:B------:R-:W-:Y:S02]  /*2610*/  IMAD.IADD R23, R23, 0x1, R21 ;  /* 0x0000000117177824 */ /* 0x000fe400078e0215 */
[----:B------:R-:W-:Y:S01]  /*2620*/  IMAD.WIDE.U32 R94, R102, 0x7, R90 ;  /* 0x00000007665e7825 */ /* 0x000fe200078e005a */
[----:B------:R-:W-:-:S03]  /*2630*/  IADD3.X R19, R105, R137, R19, P3, !PT ;  /* 0x0000008969137210 */ /* 0x000fc60001ffe413 */
[----:B------:R-:W-:Y:S01]  /*2640*/  IMAD.IADD R146, R132, 0x1, R95 ;  /* 0x0000000184927824 */ /* 0x000fe200078e025f */
[----:B------:R-:W-:Y:S01]  /*2650*/  IADD3 R96, P3, R94, R102, RZ ;  /* 0x000000665e607210 */ /* 0x000fe20007f7e0ff */
[----:B------:R-:W-:-:S04]  /*2660*/  IMAD.WIDE.U32 R18, R5, UR10, R18 ;  /* 0x0000000a05127c25 */ /* 0x000fc8000f8e0012 */
[----:B------:R-:W-:Y:S02]  /*2670*/  IMAD.X R97, R146, 0x1, R103, P3 ;  /* 0x0000000192617824 */ /* 0x000fe400018e0667 */
[----:B------:R-:W-:Y:S02]  /*2680*/  IMAD.IADD R19, R135, 0x1, R19 ;  /* 0x0000000187137824 */ /* 0x000fe400078e0213 */
[----:B------:R-:W-:-:S04]  /*2690*/  IMAD.WIDE.U32 R98, R102, 0x7, R96 ;  /* 0x0000000766627825 */ /* 0x000fc800078e0060 */
[----:B------:R-:W-:Y:S01]  /*26a0*/  IMAD.IADD R150, R132, 0x1, R99 ;  /* 0x0000000184967824 */ /* 0x000fe200078e0263 */
[----:B------:R-:W-:-:S05]  /*26b0*/  IADD3 R100, P3, R98, R102, RZ ;  /* 0x0000006662647210 */ /* 0x000fca0007f7e0ff */
[----:B------:R-:W-:Y:S02]  /*26c0*/  IMAD.X R101, R150, 0x1, R103, P3 ;  /* 0x0000000196657824 */ /* 0x000fe400018e0667 */
[----:B------:R-:W-:-:S04]  /*26d0*/  IMAD.WIDE.U32 R138, R102, 0x7, R100 ;  /* 0x00000007668a7825 */ /* 0x000fc800078e0064 */
[----:B------:R-:W-:Y:S02]  /*26e0*/  IMAD.IADD R152, R132, 0x1, R139 ;  /* 0x0000000184987824 */ /* 0x000fe400078e028b */
[----:B----4-:R-:W-:-:S04]  /*26f0*/  IMAD R20, R147, R110, RZ ;  /* 0x0000006e93147224 */ /* 0x010fc800078e02ff */
[----:B--2---:R-:W-:Y:S01]  /*2700*/  IMAD R59, R60, R7, R20 ;  /* 0x000000073c3b7224 */ /* 0x004fe200078e0214 */
[----:B------:R-:W-:-:S04]  /*2710*/  LEA R20, P3, R18, UR14, 0x2 ;  /* 0x0000000e12147c11 */ /* 0x000fc8000f8610ff */
[----:B------:R2:W-:Y:S01]  /*2720*/  @P2 STG.E desc[UR16][R22.64], R59 ;  /* 0x0000003b16002986 */ /* 0x0005e2000c101910 */
[----:B------:R-:W-:Y:S02]  /*2730*/  IADD3 R56, P2, R56, R108, RZ ;  /* 0x0000006c38387210 */ /* 0x000fe40007f5e0ff */
[----:B------:R-:W-:Y:S02]  /*2740*/  LEA.HI.X R21, R18, UR15, R19, 0x2, P3 ;  /* 0x0000000f12157c11 */ /* 0x000fe400098f1413 */
[----:B------:R-:W-:Y:S01]  /*2750*/  LEA R116, P3, R56, UR14, 0x2 ;  /* 0x0000000e38747c11 */ /* 0x000fe2000f8610ff */
[----:B------:R-:W-:Y:S01]  /*2760*/  IMAD.X R57, R57, 0x1, R107, P2 ;  /* 0x0000000139397824 */ /* 0x000fe200010e066b */
[----:B------:R-:W-:-:S04]  /*2770*/  IADD3 R140, P2, R138, R102, RZ ;  /* 0x000000668a8c7210 */ /* 0x000fc80007f5e0ff */
[----:B------:R-:W-:Y:S01]  /*2780*/  LEA.HI.X R117, R56, UR15, R57, 0x2, P3 ;  /* 0x0000000f38757c11 */ /* 0x000fe200098f1439 */
[----:B------:R-:W-:Y:S01]  /*2790*/  IMAD.X R141, R152, 0x1, R103, P2 ;  /* 0x00000001988d7824 */ /* 0x000fe200010e0667 */
[----:B------:R-:W-:Y:S02]  /*27a0*/  IADD3 R144, P3, R142, R102, RZ ;  /* 0x000000668e907210 */ /* 0x000fe40007f7e0ff */
[----:B------:R-:W-:Y:S01]  /*27b0*/  IADD3 R18, P2, R16, UR8, RZ ;  /* 0x0000000810127c10 */ /* 0x000fe2000ff5e0ff */
[----:B------:R-:W-:-:S03]  /*27c0*/  IMAD.WIDE.U32 R130, R102, 0x7, R140 ;  /* 0x0000000766827825 */ /* 0x000fc600078e008c */
[----:B------:R-:W-:Y:S01]  /*27d0*/  IADD3.X R19, R17, UR9, RZ, P2, !PT ;  /* 0x0000000911137c10 */ /* 0x000fe200097fe4ff */
[----:B------:R-:W-:Y:S01]  /*27e0*/  IMAD.X R145, R143, 0x1, R103, P3 ;  /* 0x000000018f917824 */ /* 0x000fe200018e0667 */
[-C--:B------:R-:W-:Y:S01]  /*27f0*/  IADD3 R151, P2, P3, R108, R102.reuse, R130 ;  /* 0x000000666c977210 */ /* 0x080fe20007b5e082 */
[----:B------:R-:W-:Y:S02]  /*2800*/  IMAD.IADD R153, R132, 0x1, R131 ;  /* 0x0000000184997824 */ /* 0x000fe400078e0283 */
[----:B------:R-:W-:-:S03]  /*2810*/  IMAD.WIDE.U32 R56, R133, R102, R144 ;  /* 0x0000006685387225 */ /* 0x000fc600078e0090 */
[----:B------:R-:W-:Y:S02]  /*2820*/  IADD3.X R136, R107, R103, R153, P2, P3 ;  /* 0x000000676b887210 */ /* 0x000fe400017e6499 */
[----:B------:R-:W-:-:S04]  /*2830*/  IADD3 R56, P2, R104, R56, RZ ;  /* 0x0000003868387210 */ /* 0x000fc80007f5e0ff */
[----:B------:R-:W-:Y:S02]  /*2840*/  IADD3.X R57, R105, R137, R57, P2, !PT ;  /* 0x0000008969397210 */ /* 0x000fe400017fe439 */
[----:B------:R-:W-:-:S13]  /*2850*/  ISETP.GT.AND P2, PT, R115, RZ, P4 ;  /* 0x000000ff7300720c */ /* 0x000fda0002744270 */
[----:B------:R-:W3:Y:S01]  /*2860*/  @P2 LDG.E.LTC128B R147, desc[UR16][R116.64] ;  /* 0x0000001074932981 */ /* 0x000ee2000c1e1920 */
[----:B------:R-:W-:Y:S01]  /*2870*/  IMAD.WIDE.U32 R56, R5, UR10, R56 ;  /* 0x0000000a05387c25 */ /* 0x000fe2000f8e0038 */
[----:B------:R-:W-:Y:S03]  /*2880*/  BSSY B1, `(.L_x_34) ;  /* 0x000000c000017945 */ /* 0x000fe60003800000 */
[----:B------:R-:W-:Y:S02]  /*2890*/  IMAD.IADD R57, R135, 0x1, R57 ;  /* 0x0000000187397824 */ /* 0x000fe400078e0239 */
[----:B---3--:R-:W-:-:S04]  /*28a0*/  IMAD R58, R147, R110, RZ ;  /* 0x0000006e933a7224 */ /* 0x008fc800078e02ff */
[----:B------:R-:W-:-:S05]  /*28b0*/  IMAD R61, R61, R7, R58 ;  /* 0x000000073d3d7224 */ /* 0x000fca00078e023a */
[----:B------:R3:W-:Y:S01]  /*28c0*/  @P2 STG.E desc[UR16][R18.64], R61 ;  /* 0x0000003d12002986 */ /* 0x0007e2000c101910 */
[----:B------:R-:W-:-:S04]  /*28d0*/  LEA R58, P2, R56, UR14, 0x2 ;  /* 0x0000000e383a7c11 */ /* 0x000fc8000f8410ff */
[----:B--2---:R-:W-:Y:S02]  /*28e0*/  LEA.HI.X R59, R56, UR15, R57, 0x2, P2 ;  /* 0x0000000f383b7c11 */ /* 0x004fe400090f1439 */
[----:B------:R-:W-:-:S04]  /*28f0*/  IADD3 R56, P2, R10, UR8, RZ ;  /* 0x000000080a387c10 */ /* 0x000fc8000ff5e0ff */
[----:B------:R-:W-:Y:S02]  /*2900*/  IADD3.X R57, R11, UR9, RZ, P2, !PT ;  /* 0x000000090b397c10 */ /* 0x000fe400097fe4ff */
[----:B------:R-:W-:-:S13]  /*2910*/  ISETP.GT.AND P2, PT, R115, 0x8, P5 ;  /* 0x000000087300780c */ /* 0x000fda0002f44270 */
[----:B---3--:R-:W-:Y:S05]  /*2920*/  @!P2 BRA `(.L_x_35) ;  /* 0x000000000004a947 */ /* 0x008fea0003800000 */
[----:B------:R2:W5:Y:S02]  /*2930*/  LDG.E.LTC128B R147, desc[UR16][R20.64+0x20] ;  /* 0x0000201014937981 */ /* 0x000564000c1e1920 */
.L_x_35:
[----:B------:R-:W-:Y:S05]  /*2940*/  BSYNC B1 ;  /* 0x0000000000017941 */ /* 0x000fea0003800000 */
.L_x_34:
[----:B-----5:R-:W-:Y:S01]  /*2950*/  IMAD R60, R147, R110, RZ ;  /* 0x0000006e933c7224 */ /* 0x020fe200078e02ff */
[----:B------:R-:W-:Y:S01]  /*2960*/  BSSY B1, `(.L_x_36) ;  /* 0x0000007000017945 */ /* 0x000fe20003800000 */
[----:B------:R-:W-:Y:S02]  /*2970*/  IMAD.MOV.U32 R155, RZ, RZ, R147 ;  /* 0x000000ffff9b7224 */ /* 0x000fe400078e0093 */
[----:B------:R-:W-:-:S05]  /*2980*/  IMAD R61, R62, R7, R60 ;  /* 0x000000073e3d7224 */ /* 0x000fca00078e023c */
[----:B------:R3:W-:Y:S01]  /*2990*/  @P2 STG.E desc[UR16][R56.64+0x20], R61 ;  /* 0x0000203d38002986 */ /* 0x0007e2000c101910 */
[----:B------:R-:W-:-:S13]  /*29a0*/  ISETP.GT.AND P2, PT, R115, 0x8, P4 ;  /* 0x000000087300780c */ /* 0x000fda0002744270 */
[----:B---3--:R-:W-:Y:S05]  /*29b0*/  @!P2 BRA `(.L_x_37) ;  /* 0x000000000004a947 */ /* 0x008fea0003800000 */
[----:B------:R3:W5:Y:S02]  /*29c0*/  LDG.E.LTC128B R155, desc[UR16][R58.64+0x20] ;  /* 0x000020103a9b7981 */ /* 0x000764000c1e1920 */
.L_x_37:
[----:B------:R-:W-:Y:S05]  /*29d0*/  BSYNC B1 ;  /* 0x0000000000017941 */ /* 0x000fea0003800000 */
.L_x_36:
[----:B-----5:R-:W-:Y:S01]  /*29e0*/  IMAD R60, R155, R110, RZ ;  /* 0x0000006e9b3c7224 */ /* 0x020fe200078e02ff */
[----:B------:R-:W-:Y:S01]  /*29f0*/  ISETP.GT.AND P5, PT, R129, 0x10, PT ;  /* 0x000000108100780c */ /* 0x000fe20003fa4270 */
[----:B------:R-:W-:Y:S01]  /*2a00*/  IMAD.WIDE.U32 R142, R102, 0x7, R142 ;  /* 0x00000007668e7825 */ /* 0x000fe200078e008e */
[----:B------:R-:W-:Y:S01]  /*2a10*/  LOP3.LUT R134, R134, 0xfffffbff, RZ, 0xc0, !PT ;  /* 0xfffffbff86867812 */ /* 0x000fe200078ec0ff */
[----:B------:R-:W-:Y:S02]  /*2a20*/  BSSY B1, `(.L_x_38) ;  /* 0x00000ae000017945 */ /* 0x000fe40003800000 */
[----:B------:R-:W-:Y:S02]  /*2a30*/  IMAD R63, R63, R7, R60 ;  /* 0x000000073f3f7224 */ /* 0x000fe400078e023c */
[----:B------:R-:W-:-:S03]  /*2a40*/  IMAD.WIDE.U32 R144, R102, 0x7, R144 ;  /* 0x0000000766907825 */ /* 0x000fc600078e0090 */
[----:B------:R4:W-:Y:S01]  /*2a50*/  @P2 STG.E desc[UR16][R18.64+0x20], R63 ;  /* 0x0000203f12002986 */ /* 0x0009e2000c101910 */
[----:B------:R-:W-:Y:S02]  /*2a60*/  IADD3 R88, P2, R108, R88, RZ ;  /* 0x000000586c587210 */ /* 0x000fe40007f5e0ff */
[----:B------:R-:W-:-:S03]  /*2a70*/  @P5 LOP3.LUT R134, R134, 0x400, RZ, 0xfc, !PT ;  /* 0x0000040086865812 */ /* 0x000fc600078efcff */
[----:B------:R-:W-:Y:S01]  /*2a80*/  IMAD.X R61, R148, 0x1, R107, P2 ;  /* 0x00000001943d7824 */ /* 0x000fe200010e066b */
[----:B------:R-:W-:-:S04]  /*2a90*/  LEA R116, P2, R88, UR14, 0x2 ;  /* 0x0000000e58747c11 */ /* 0x000fc8000f8410ff */
[----:B------:R-:W-:Y:S02]  /*2aa0*/  LEA.HI.X R117, R88, UR15, R61, 0x2, P2 ;  /* 0x0000000f58757c11 */ /* 0x000fe400090f143d */
[----:B------:R-:W-:-:S04]  /*2ab0*/  IADD3 R88, P2, R10, UR6, RZ ;  /* 0x000000060a587c10 */ /* 0x000fc8000ff5e0ff */
[----:B------:R-:W-:Y:S02]  /*2ac0*/  IADD3.X R89, R11, UR5, RZ, P2, !PT ;  /* 0x000000050b597c10 */ /* 0x000fe400097fe4ff */
[----:B------:R-:W-:-:S05]  /*2ad0*/  IADD3 R60, P2, R118, R108, RZ ;  /* 0x0000006c763c7210 */ /* 0x000fca0007f5e0ff */
[----:B------:R-:W-:Y:S01]  /*2ae0*/  IMAD.X R119, R119, 0x1, R107, P2 ;  /* 0x0000000177777824 */ /* 0x000fe200010e066b */
[----:B------:R-:W-:-:S04]  /*2af0*/  LEA R118, P2, R60, UR14, 0x2 ;  /* 0x0000000e3c767c11 */ /* 0x000fc8000f8410ff */
[----:B------:R-:W-:Y:S02]  /*2b00*/  LEA.HI.X R119, R60, UR15, R119, 0x2, P2 ;  /* 0x0000000f3c777c11 */ /* 0x000fe400090f1477 */
[----:B------:R-:W-:-:S04]  /*2b10*/  IADD3 R148, P2, R142, R102, RZ ;  /* 0x000000668e947210 */ /* 0x000fc80007f5e0ff */
[----:B------:R-:W-:Y:S02]  /*2b20*/  IADD3.X R149, R103, R132, R143, P2, !PT ;  /* 0x0000008467957210 */ /* 0x000fe400017fe48f */
[-C--:B------:R-:W-:Y:S01]  /*2b30*/  IADD3 R156, P2, R144, R102.reuse, RZ ;  /* 0x00000066909c7210 */ /* 0x080fe20007f5e0ff */
[----:B------:R-:W-:-:S03]  /*2b40*/  IMAD.WIDE.U32 R60, R133, R102, R148 ;  /* 0x00000066853c7225 */ /* 0x000fc600078e0094 */
[----:B------:R-:W-:Y:S01]  /*2b50*/  IADD3.X R157, R103, R132, R145, P2, !PT ;  /* 0x00000084679d7210 */ /* 0x000fe200017fe491 */
[----:B------:R-:W-:Y:S01]  /*2b60*/  IMAD.WIDE.U32 R148, R102, 0x7, R148 ;  /* 0x0000000766947825 */ /* 0x000fe200078e0094 */
[----:B------:R-:W-:-:S03]  /*2b70*/  IADD3 R60, P2, R104, R60, RZ ;  /* 0x0000003c683c7210 */ /* 0x000fc60007f5e0ff */
[----:B----4-:R-:W-:Y:S01]  /*2b80*/  IMAD.WIDE.U32 R62, R133, R102, R156 ;  /* 0x00000066853e7225 */ /* 0x010fe200078e009c */
[----:B------:R-:W-:Y:S02]  /*2b90*/  IADD3.X R61, R105, R137, R61, P2, !PT ;  /* 0x00000089693d7210 */ /* 0x000fe400017fe43d */
[----:B------:R-:W-:Y:S01]  /*2ba0*/  IADD3 R142, P2, R104, R62, RZ ;  /* 0x0000003e688e7210 */ /* 0x000fe20007f5e0ff */
[----:B------:R-:W-:-:S03]  /*2bb0*/  IMAD.WIDE.U32 R60, R5, UR10, R60 ;  /* 0x0000000a053c7c25 */ /* 0x000fc6000f8e003c */
[----:B------:R-:W-:Y:S01]  /*2bc0*/  IADD3.X R143, R105, R137, R63, P2, !PT ;  /* 0x00000089698f7210 */ /* 0x000fe200017fe43f */
[----:B------:R-:W-:Y:S01]  /*2bd0*/  IMAD.IADD R61, R135, 0x1, R61 ;  /* 0x00000001873d7824 */ /* 0x000fe200078e023d */
[----:B------:R-:W-:Y:S01]  /*2be0*/  LEA R62, P2, R60, UR14, 0x2 ;  /* 0x0000000e3c3e7c11 */ /* 0x000fe2000f8410ff */
[----:B------:R-:W-:-:S03]  /*2bf0*/  IMAD.WIDE.U32 R142, R5, UR10, R142 ;  /* 0x0000000a058e7c25 */ /* 0x000fc6000f8e008e */
[----:B------:R-:W-:Y:S01]  /*2c00*/  LEA.HI.X R63, R60, UR15, R61, 0x2, P2 ;  /* 0x0000000f3c3f7c11 */ /* 0x000fe200090f143d */
[----:B------:R-:W-:Y:S01]  /*2c10*/  IMAD.IADD R61, R135, 0x1, R143 ;  /* 0x00000001873d7824 */ /* 0x000fe200078e028f */
[----:B------:R-:W-:-:S04]  /*2c20*/  LEA R60, P2, R142, UR14, 0x2 ;  /* 0x0000000e8e3c7c11 */ /* 0x000fc8000f8410ff */
[----:B------:R-:W-:Y:S02]  /*2c30*/  LEA.HI.X R61, R142, UR15, R61, 0x2, P2 ;  /* 0x0000000f8e3d7c11 */ /* 0x000fe400090f143d */
[----:B------:R-:W-:-:S05]  /*2c40*/  IADD3 R92, P2, R108, R92, RZ ;  /* 0x0000005c6c5c7210 */ /* 0x000fca0007f5e0ff */
[----:B------:R-:W-:Y:S01]  /*2c50*/  IMAD.X R93, R158, 0x1, R107, P2 ;  /* 0x000000019e5d7824 */ /* 0x000fe200010e066b */
[----:B------:R-:W-:-:S04]  /*2c60*/  LEA R144, P2, R92, UR14, 0x2 ;  /* 0x0000000e5c907c11 */ /* 0x000fc8000f8410ff */
[----:B------:R-:W-:Y:S02]  /*2c70*/  LEA.HI.X R145, R92, UR15, R93, 0x2, P2 ;  /* 0x0000000f5c917c11 */ /* 0x000fe400090f145d */
[----:B------:R-:W-:-:S05]  /*2c80*/  IADD3 R90, P2, R90, R108, RZ ;  /* 0x0000006c5a5a7210 */ /* 0x000fca0007f5e0ff */
[----:B------:R-:W-:Y:S01]  /*2c90*/  IMAD.X R91, R91, 0x1, R107, P2 ;  /* 0x000000015b5b7824 */ /* 0x000fe200010e066b */
[----:B------:R-:W-:-:S04]  /*2ca0*/  LEA R142, P2, R90, UR14, 0x2 ;  /* 0x0000000e5a8e7c11 */ /* 0x000fc8000f8410ff */
[----:B------:R-:W-:Y:S01]  /*2cb0*/  LEA.HI.X R143, R90, UR15, R91, 0x2, P2 ;  /* 0x0000000f5a8f7c11 */ /* 0x000fe200090f145b */
[----:B------:R-:W-:Y:S01]  /*2cc0*/  IMAD.WIDE.U32 R90, R102, 0x7, R156 ;  /* 0x00000007665a7825 */ /* 0x000fe200078e009c */
[----:B------:R-:W-:-:S04]  /*2cd0*/  IADD3 R156, P2, R148, R102, RZ ;  /* 0x00000066949c7210 */ /* 0x000fc80007f5e0ff */
[----:B------:R-:W-:Y:S02]  /*2ce0*/  IADD3.X R157, R103, R132, R149, P2, !PT ;  /* 0x00000084679d7210 */ /* 0x000fe400017fe495 */
[----:B------:R-:W-:-:S04]  /*2cf0*/  IADD3 R158, P2, R90, R102, RZ ;  /* 0x000000665a9e7210 */ /* 0x000fc80007f5e0ff */
[----:B------:R-:W-:Y:S01]  /*2d00*/  IADD3.X R159, R103, R132, R91, P2, !PT ;  /* 0x00000084679f7210 */ /* 0x000fe200017fe45b */
[----:B------:R-:W-:-:S04]  /*2d10*/  IMAD.WIDE.U32 R90, R133, R102, R156 ;  /* 0x00000066855a7225 */ /* 0x000fc800078e009c */
[----:B------:R-:W-:Y:S01]  /*2d20*/  IMAD.WIDE.U32 R92, R133, R102, R158 ;  /* 0x00000066855c7225 */ /* 0x000fe200078e009e */
[----:B------:R-:W-:-:S03]  /*2d30*/  IADD3 R90, P2, R104, R90, RZ ;  /* 0x0000005a685a7210 */ /* 0x000fc60007f5e0ff */
[----:B------:R-:W-:Y:S01]  /*2d40*/  IMAD.WIDE.U32 R156, R102, 0x7, R156 ;  /* 0x00000007669c7825 */ /* 0x000fe200078e009c */
[----:B------:R-:W-:Y:S02]  /*2d50*/  IADD3.X R91, R105, R137, R91, P2, !PT ;  /* 0x00000089695b7210 */ /* 0x000fe400017fe45b */
[----:B------:R-:W-:Y:S01]  /*2d60*/  IADD3 R148, P2, R104, R92, RZ ;  /* 0x0000005c68947210 */ /* 0x000fe20007f5e0ff */
[----:B------:R-:W-:-:S03]  /*2d70*/  IMAD.WIDE.U32 R158, R102, 0x7, R158 ;  /* 0x00000007669e7825 */ /* 0x000fc600078e009e */
[----:B------:R-:W-:Y:S01]  /*2d80*/  IADD3.X R149, R105, R137, R93, P2, !PT ;  /* 0x0000008969957210 */ /* 0x000fe200017fe45d */
[----:B------:R-:W-:-:S04]  /*2d90*/  IMAD.WIDE.U32 R90, R5, UR10, R90 ;  /* 0x0000000a055a7c25 */ /* 0x000fc8000f8e005a */
        /* <DEDUP_REMOVED lines=22> */
[----:B------:R-:W-:Y:S01]  /*2f00*/  IMAD.WIDE.U32 R96, R133, R102, R162 ;  /* 0x0000006685607225 */ /* 0x000fe200078e00a2 */
[----:B------:R-:W-:-:S03]  /*2f10*/  IADD3.X R95, R105, R137, R95, P2, !PT ;  /* 0x00000089695f7210 */ /* 0x000fc600017fe45f */
[----:B------:R-:W-:Y:S01]  /*2f20*/  IMAD.WIDE.U32 R162, R102, 0x7, R162 ;  /* 0x0000000766a27825 */ /* 0x000fe200078e00a2 */
[----:B------:R-:W-:-:S03]  /*2f30*/  IADD3 R156, P2, R104, R96, RZ ;  /* 0x00000060689c7210 */ /* 0x000fc60007f5e0ff */
[----:B------:R-:W-:Y:S01]  /*2f40*/  IMAD.WIDE.U32 R94, R5, UR10, R94 ;  /* 0x0000000a055e7c25 */ /* 0x000fe2000f8e005e */
[----:B------:R-:W-:-:S03]  /*2f50*/  IADD3.X R157, R105, R137, R97, P2, !PT ;  /* 0x00000089699d7210 */ /* 0x000fc600017fe461 */
        /* <DEDUP_REMOVED lines=71> */
[----:B------:R-:W-:Y:S02]  /*33d0*/  IADD3.X R153, R103, R132, R169, P2, !PT ;  /* 0x0000008467997210 */ /* 0x000fe400017fe4a9 */
[----:B------:R-:W-:Y:S01]  /*33e0*/  LEA R108, P2, R151, UR14, 0x2 ;  /* 0x0000000e976c7c11 */ /* 0x000fe2000f8410ff */
[----:B------:R-:W-:-:S03]  /*33f0*/  IMAD.WIDE.U32 R132, R133, R102, R152 ;  /* 0x0000006685847225 */ /* 0x000fc600078e0098 */
[----:B------:R-:W-:Y:S02]  /*3400*/  LEA.HI.X R109, R151, UR15, R136, 0x2, P2 ;  /* 0x0000000f976d7c11 */ /* 0x000fe400090f1488 */
[----:B------:R-:W-:-:S04]  /*3410*/  IADD3 R102, P2, R104, R130, RZ ;  /* 0x0000008268667210 */ /* 0x000fc80007f5e0ff */
[----:B------:R-:W-:Y:S02]  /*3420*/  IADD3.X R103, R105, R137, R131, P2, !PT ;  /* 0x0000008969677210 */ /* 0x000fe400017fe483 */
[----:B------:R-:W-:-:S04]  /*3430*/  IADD3 R130, P2, R104, R132, RZ ;  /* 0x0000008468827210 */ /* 0x000fc80007f5e0ff */
[----:B------:R-:W-:Y:S01]  /*3440*/  IADD3.X R131, R105, R137, R133, P2, !PT ;  /* 0x0000008969837210 */ /* 0x000fe200017fe485 */
[----:B------:R-:W-:-:S04]  /*3450*/  IMAD.WIDE.U32 R104, R5, UR10, R102 ;  /* 0x0000000a05687c25 */ /* 0x000fc8000f8e0066 */
[----:B------:R-:W-:Y:S01]  /*3460*/  IMAD.WIDE.U32 R130, R5, UR10, R130 ;  /* 0x0000000a05827c25 */ /* 0x000fe2000f8e0082 */
[----:B------:R-:W-:-:S03]  /*3470*/  LEA R102, P2, R104, UR14, 0x2 ;  /* 0x0000000e68667c11 */ /* 0x000fc6000f8410ff */
[C---:B------:R-:W-:Y:S02]  /*3480*/  IMAD.IADD R5, R135.reuse, 0x1, R105 ;  /* 0x0000000187057824 */ /* 0x040fe400078e0269 */
[----:B------:R-:W-:-:S03]  /*3490*/  IMAD.IADD R135, R135, 0x1, R131 ;  /* 0x0000000187877824 */ /* 0x000fc600078e0283 */
[----:B------:R-:W-:Y:S02]  /*34a0*/  LEA.HI.X R103, R104, UR15, R5, 0x2, P2 ;  /* 0x0000000f68677c11 */ /* 0x000fe400090f1405 */
[----:B------:R-:W-:-:S04]  /*34b0*/  LEA R104, P2, R130, UR14, 0x2 ;  /* 0x0000000e82687c11 */ /* 0x000fc8000f8410ff */
[----:B------:R-:W-:Y:S02]  /*34c0*/  LEA.HI.X R105, R130, UR15, R135, 0x2, P2 ;  /* 0x0000000f82697c11 */ /* 0x000fe400090f1487 */
[----:B------:R-:W-:-:S13]  /*34d0*/  ISETP.GT.AND P2, PT, R115, RZ, P5 ;  /* 0x000000ff7300720c */ /* 0x000fda0002f44270 */
[----:B------:R-:W-:Y:S05]  /*34e0*/  @!P2 BRA `(.L_x_39) ;  /* 0x000000000004a947 */ /* 0x000fea0003800000 */
[----:B------:R4:W5:Y:S02]  /*34f0*/  LDG.E.LTC128B R155, desc[UR16][R116.64] ;  /* 0x00000010749b7981 */ /* 0x000964000c1e1920 */
.L_x_39:
[----:B------:R-:W-:Y:S05]  /*3500*/  BSYNC B1 ;  /* 0x0000000000017941 */ /* 0x000fea0003800000 */
.L_x_38:
[----:B-----5:R-:W-:Y:S01]  /*3510*/  IMAD R5, R155, R110, RZ ;  /* 0x0000006e9b057224 */ /* 0x020fe200078e02ff */
[----:B------:R-:W-:Y:S01]  /*3520*/  ISETP.GT.AND P3, PT, R129, 0x11, PT ;  /* 0x000000118100780c */ /* 0x000fe20003f64270 */
[----:B------:R-:W-:Y:S01]  /*3530*/  BSSY B1, `(.L_x_40) ;  /* 0x000000a000017945 */ /* 0x000fe20003800000 */
[----:B------:R-:W-:Y:S01]  /*3540*/  LOP3.LUT R134, R134, 0xfffffdff, RZ, 0xc0, !PT ;  /* 0xfffffdff86867812 */ /* 0x000fe200078ec0ff */
[----:B------:R-:W-:-:S05]  /*3550*/  IMAD R5, R64, R7, R5 ;  /* 0x0000000740057224 */ /* 0x000fca00078e0205 */
[----:B------:R0:W-:Y:S01]  /*3560*/  @P2 STG.E desc[UR16][R88.64], R5 ;  /* 0x0000000558002986 */ /* 0x0001e2000c101910 */
[----:B----4-:R-:W-:-:S04]  /*3570*/  IADD3 R116, P2, R16, UR6, RZ ;  /* 0x0000000610747c10 */ /* 0x010fc8000ff5e0ff */
[----:B------:R-:W-:Y:S02]  /*3580*/  IADD3.X R117, R17, UR5, RZ, P2, !PT ;  /* 0x0000000511757c10 */ /* 0x000fe400097fe4ff */
[----:B------:R-:W-:Y:S02]  /*3590*/  ISETP.GT.AND P2, PT, R115, RZ, P3 ;  /* 0x000000ff7300720c */ /* 0x000fe40001f44270 */
[----:B------:R-:W-:-:S11]  /*35a0*/  @P3 LOP3.LUT R134, R134, 0x200, RZ, 0xfc, !PT ;  /* 0x0000020086863812 */ /* 0x000fd600078efcff */
[----:B0-----:R-:W-:Y:S05]  /*35b0*/  @!P2 BRA `(.L_x_41) ;  /* 0x000000000004a947 */ /* 0x001fea0003800000 */
[----:B------:R0:W5:Y:S02]  /*35c0*/  LDG.E.LTC128B R155, desc[UR16][R118.64] ;  /* 0x00000010769b7981 */ /* 0x000164000c1e1920 */
.L_x_41:
[----:B------:R-:W-:Y:S05]  /*35d0*/  BSYNC B1 ;  /* 0x0000000000017941 */ /* 0x000fea0003800000 */
.L_x_40:
[----:B-----5:R-:W-:Y:S01]  /*35e0*/  IMAD R64, R155, R110, RZ ;  /* 0x0000006e9b407224 */ /* 0x020fe200078e02ff */
[----:B------:R-:W-:Y:S03]  /*35f0*/  BSSY B1, `(.L_x_42) ;  /* 0x0000006000017945 */ /* 0x000fe60003800000 */
[----:B------:R-:W-:-:S05]  /*3600*/  IMAD R65, R65, R7, R64 ;  /* 0x0000000741417224 */ /* 0x000fca00078e0240 */
[----:B------:R4:W-:Y:S01]  /*3610*/  @P2 STG.E desc[UR16][R116.64], R65 ;  /* 0x0000004174002986 */ /* 0x0009e2000c101910 */
[----:B------:R-:W-:-:S13]  /*3620*/  ISETP.GT.AND P2, PT, R115, 0x8, P5 ;  /* 0x000000087300780c */ /* 0x000fda0002f44270 */
[----:B----4-:R-:W-:Y:S05]  /*3630*/  @!P2 BRA `(.L_x_43) ;  /* 0x000000000004a947 */ /* 0x010fea0003800000 */
[----:B------:R4:W5:Y:S02]  /*3640*/  LDG.E.LTC128B R155, desc[UR16][R62.64+0x20] ;  /* 0x000020103e9b7981 */ /* 0x000964000c1e1920 */
.L_x_43:
[----:B------:R-:W-:Y:S05]  /*3650*/  BSYNC B1 ;  /* 0x0000000000017941 */ /* 0x000fea0003800000 */
.L_x_42:
[----:B-----5:R-:W-:Y:S01]  /*3660*/  IMAD R5, R155, R110, RZ ;  /* 0x0000006e9b057224 */ /* 0x020fe200078e02ff */
[----:B------:R-:W-:Y:S03]  /*3670*/  BSSY B1, `(.L_x_44) ;  /* 0x0000006000017945 */ /* 0x000fe60003800000 */
[----:B------:R-:W-:-:S05]  /*3680*/  IMAD R5, R66, R7, R5 ;  /* 0x0000000742057224 */ /* 0x000fca00078e0205 */
[----:B------:R0:W-:Y:S01]  /*3690*/  @P2 STG.E desc[UR16][R88.64+0x20], R5 ;  /* 0x0000200558002986 */ /* 0x0001e2000c101910 */
[----:B------:R-:W-:-:S13]  /*36a0*/  ISETP.GT.AND P2, PT, R115, 0x8, P3 ;  /* 0x000000087300780c */ /* 0x000fda0001f44270 */
[----:B0-----:R-:W-:Y:S05]  /*36b0*/  @!P2 BRA `(.L_x_45) ;  /* 0x000000000004a947 */ /* 0x001fea0003800000 */
[----:B------:R0:W5:Y:S02]  /*36c0*/  LDG.E.LTC128B R155, desc[UR16][R60.64+0x20] ;  /* 0x000020103c9b7981 */ /* 0x000164000c1e1920 */
.L_x_45:
[----:B------:R-:W-:Y:S05]  /*36d0*/  BSYNC B1 ;  /* 0x0000000000017941 */ /* 0x000fea0003800000 */
.L_x_44:
[----:B-----5:R-:W-:Y:S01]  /*36e0*/  IMAD R64, R155, R110, RZ ;  /* 0x0000006e9b407224 */ /* 0x020fe200078e02ff */
[----:B------:R-:W-:Y:S02]  /*36f0*/  ISETP.GT.AND P5, PT, R129, 0x18, PT ;  /* 0x000000188100780c */ /* 0x000fe40003fa4270 */
[----:B------:R-:W-:Y:S01]  /*3700*/  LOP3.LUT R134, R134, 0xffffffef, RZ, 0xc0, !PT ;  /* 0xffffffef86867812 */ /* 0x000fe200078ec0ff */
[----:B------:R-:W-:-:S05]  /*3710*/  IMAD R67, R67, R7, R64 ;  /* 0x0000000743437224 */ /* 0x000fca00078e0240 */
[----:B------:R1:W-:Y:S01]  /*3720*/  @P2 STG.E desc[UR16][R116.64+0x20], R67 ;  /* 0x0000204374002986 */ /* 0x0003e2000c101910 */
[----:B------:R-:W-:Y:S01]  /*3730*/  ISETP.GT.AND P2, PT, R115, RZ, P5 ;  /* 0x000000ff7300720c */ /* 0x000fe20002f44270 */
[----:B------:R-:W-:Y:S01]  /*3740*/  IMAD R119, R13, 0x60, RZ ;  /* 0x000000600d777824 */ /* 0x000fe200078e02ff */
[----:B------:R-:W-:Y:S02]  /*3750*/  ISETP.GT.AND P3, PT, R129, 0x19, PT ;  /* 0x000000198100780c */ /* 0x000fe40003f64270 */
[----:B------:R-:W-:-:S09]  /*3760*/  @P5 LOP3.LUT R134, R134, 0x10, RZ, 0xfc, !PT ;  /* 0x0000001086865812 */ /* 0x000fd200078efcff */
[----:B------:R-:W2:Y:S01]  /*3770*/  @P2 LDG.E.LTC128B R155, desc[UR16][R144.64] ;  /* 0x00000010909b2981 */ /* 0x000ea2000c1e1920 */
[----:B------:R-:W-:Y:S01]  /*3780*/  IMAD.WIDE.U32 R64, R12, 0x60, R10 ;  /* 0x000000600c407825 */ /* 0x000fe200078e000a */
[----:B------:R-:W-:Y:S01]  /*3790*/  LOP3.LUT R134, R134, 0xfffff7ff, RZ, 0xc0, !PT ;  /* 0xfffff7ff86867812 */ /* 0x000fe200078ec0ff */
[----:B------:R-:W-:Y:S02]  /*37a0*/  BSSY B1, `(.L_x_46) ;  /* 0x000000a000017945 */ /* 0x000fe40003800000 */
[----:B------:R-:W-:Y:S01]  /*37b0*/  IMAD.IADD R65, R65, 0x1, R119 ;  /* 0x0000000141417824 */ /* 0x000fe200078e0277 */
[----:B------:R-:W-:Y:S01]  /*37c0*/  @P3 LOP3.LUT R134, R134, 0x800, RZ, 0xfc, !PT ;  /* 0x0000080086863812 */ /* 0x000fe200078efcff */
[----:B-1----:R-:W-:-:S04]  /*37d0*/  IMAD.WIDE.U32 R66, R12, 0x60, R16 ;  /* 0x000000600c427825 */ /* 0x002fc800078e0010 */
[----:B--2---:R-:W-:-:S04]  /*37e0*/  IMAD R5, R155, R110, RZ ;  /* 0x0000006e9b057224 */ /* 0x004fc800078e02ff */
[----:B------:R-:W-:-:S05]  /*37f0*/  IMAD R5, R68, R7, R5 ;  /* 0x0000000744057224 */ /* 0x000fca00078e0205 */
[----:B------:R1:W-:Y:S01]  /*3800*/  @P2 STG.E desc[UR16][R64.64], R5 ;  /* 0x0000000540002986 */ /* 0x0003e2000c101910 */
[----:B------:R-:W-:-:S13]  /*3810*/  ISETP.GT.AND P2, PT, R115, RZ, P3 ;  /* 0x000000ff7300720c */ /* 0x000fda0001f44270 */
[----:B-1----:R-:W-:Y:S05]  /*3820*/  @!P2 BRA `(.L_x_47) ;  /* 0x000000000004a947 */ /* 0x002fea0003800000 */
[----:B------:R1:W5:Y:S02]  /*3830*/  LDG.E.LTC128B R155, desc[UR16][R142.64] ;  /* 0x000000108e9b7981 */ /* 0x000364000c1e1920 */
.L_x_47:
[----:B------:R-:W-:Y:S05]  /*3840*/  BSYNC B1 ;  /* 0x0000000000017941 */ /* 0x000fea0003800000 */
.L_x_46:
[----:B-----5:R-:W-:Y:S01]  /*3850*/  IMAD R68, R155, R110, RZ ;  /* 0x0000006e9b447224 */ /* 0x020fe200078e02ff */
[----:B------:R-:W-:Y:S01]  /*3860*/  BSSY B1, `(.L_x_48) ;  /* 0x0000007000017945 */ /* 0x000fe20003800000 */
[----:B------:R-:W-:Y:S02]  /*3870*/  IMAD.IADD R67, R119, 0x1, R67 ;  /* 0x0000000177437824 */ /* 0x000fe400078e0243 */
[----:B------:R-:W-:-:S05]  /*3880*/  IMAD R69, R69, R7, R68 ;  /* 0x0000000745457224 */ /* 0x000fca00078e0244 */
[----:B------:R2:W-:Y:S01]  /*3890*/  @P2 STG.E desc[UR16][R66.64], R69 ;  /* 0x0000004542002986 */ /* 0x0005e2000c101910 */
[----:B------:R-:W-:-:S13]  /*38a0*/  ISETP.GT.AND P2, PT, R115, 0x8, P5 ;  /* 0x000000087300780c */ /* 0x000fda0002f44270 */
[----:B--2---:R-:W-:Y:S05]  /*38b0*/  @!P2 BRA `(.L_x_49) ;  /* 0x000000000004a947 */ /* 0x004fea0003800000 */
[----:B------:R2:W5:Y:S02]  /*38c0*/  LDG.E.LTC128B R155, desc[UR16][R92.64+0x20] ;  /* 0x000020105c9b7981 */ /* 0x000564000c1e1920 */
.L_x_49:
[----:B------:R-:W-:Y:S05]  /*38d0*/  BSYNC B1 ;  /* 0x0000000000017941 */ /* 0x000fea0003800000 */
.L_x_48:
[----:B-----5:R-:W-:Y:S01]  /*38e0*/  IMAD R5, R155, R110, RZ ;  /* 0x0000006e9b057224 */ /* 0x020fe200078e02ff */
[----:B------:R-:W-:Y:S03]  /*38f0*/  BSSY B1, `(.L_x_50) ;  /* 0x0000006000017945 */ /* 0x000fe60003800000 */
[----:B------:R-:W-:-:S05]  /*3900*/  IMAD R5, R70, R7, R5 ;  /* 0x0000000746057224 */ /* 0x000fca00078e0205 */
[----:B------:R0:W-:Y:S01]  /*3910*/  @P2 STG.E desc[UR16][R64.64+0x20], R5 ;  /* 0x0000200540002986 */ /* 0x0001e2000c101910 */
[----:B------:R-:W-:-:S13]  /*3920*/  ISETP.GT.AND P2, PT, R115, 0x8, P3 ;  /* 0x000000087300780c */ /* 0x000fda0001f44270 */
[----:B0-----:R-:W-:Y:S05]  /*3930*/  @!P2 BRA `(.L_x_51) ;  /* 0x000000000004a947 */ /* 0x001fea0003800000 */
[----:B------:R0:W5:Y:S02]  /*3940*/  LDG.E.LTC128B R155, desc[UR16][R90.64+0x20] ;  /* 0x000020105a9b7981 */ /* 0x000164000c1e1920 */
.L_x_51:
[----:B------:R-:W-:Y:S05]  /*3950*/  BSYNC B1 ;  /* 0x0000000000017941 */ /* 0x000fea0003800000 */
.L_x_50:
[----:B-----5:R-:W-:Y:S01]  /*3960*/  IMAD R68, R155, R110, RZ ;  /* 0x0000006e9b447224 */ /* 0x020fe200078e02ff */
[----:B------:R-:W-:Y:S01]  /*3970*/  ISETP.GT.AND P5, PT, R129, 0x20, PT ;  /* 0x000000208100780c */ /* 0x000fe20003fa4270 */
[----:B------:R-:W-:Y:S02]  /*3980*/  BSSY B1, `(.L_x_52) ;  /* 0x0000009000017945 */ /* 0x000fe40003800000 */
[----:B------:R-:W-:Y:S01]  /*3990*/  IMAD R71, R71, R7, R68 ;  /* 0x0000000747477224 */ /* 0x000fe200078e0244 */
[----:B------:R-:W-:-:S04]  /*39a0*/  P2R R118, PR, RZ, 0x20 ;  /* 0x00000020ff767803 */ /* 0x000fc80000000000 */
[----:B------:R0:W-:Y:S01]  /*39b0*/  @P2 STG.E desc[UR16][R66.64+0x20], R71 ;  /* 0x0000204742002986 */ /* 0x0001e2000c101910 */
[----:B------:R-:W-:-:S04]  /*39c0*/  IADD3 R68, P2, R10, UR12, RZ ;  /* 0x0000000c0a447c10 */ /* 0x000fc8000ff5e0ff */
[----:B------:R-:W-:Y:S02]  /*39d0*/  IADD3.X R69, R11, UR7, RZ, P2, !PT ;  /* 0x000000070b457c10 */ /* 0x000fe400097fe4ff */
[----:B------:R-:W-:-:S13]  /*39e0*/  ISETP.GT.AND P2, PT, R115, RZ, P5 ;  /* 0x000000ff7300720c */ /* 0x000fda0002f44270 */
[----:B0-----:R-:W-:Y:S05]  /*39f0*/  @!P2 BRA `(.L_x_53) ;  /* 0x000000000004a947 */ /* 0x001fea0003800000 */
[----:B------:R0:W5:Y:S02]  /*3a00*/  LDG.E.LTC128B R155, desc[UR16][R146.64] ;  /* 0x00000010929b7981 */ /* 0x000164000c1e1920 */
.L_x_53:
[----:B------:R-:W-:Y:S05]  /*3a10*/  BSYNC B1 ;  /* 0x0000000000017941 */ /* 0x000fea0003800000 */
.L_x_52:
        /* <DEDUP_REMOVED lines=11> */
.L_x_55:
[----:B------:R-:W-:Y:S05]  /*3ad0*/  BSYNC B1 ;  /* 0x0000000000017941 */ /* 0x000fea0003800000 */
.L_x_54:
[----:B-----5:R-:W-:Y:S01]  /*3ae0*/  IMAD R72, R155, R110, RZ ;  /* 0x0000006e9b487224 */ /* 0x020fe200078e02ff */
[----:B------:R-:W-:Y:S03]  /*3af0*/  BSSY B1, `(.L_x_56) ;  /* 0x0000006000017945 */ /* 0x000fe60003800000 */
[----:B------:R-:W-:-:S05]  /*3b00*/  IMAD R73, R73, R7, R72 ;  /* 0x0000000749497224 */ /* 0x000fca00078e0248 */
[----:B------:R0:W-:Y:S01]  /*3b10*/  @P2 STG.E desc[UR16][R70.64], R73 ;  /* 0x0000004946002986 */ /* 0x0001e2000c101910 */
[----:B------:R-:W-:-:S13]  /*3b20*/  ISETP.GT.AND P2, PT, R115, 0x8, P5 ;  /* 0x000000087300780c */ /* 0x000fda0002f44270 */
[----:B0-----:R-:W-:Y:S05]  /*3b30*/  @!P2 BRA `(.L_x_57) ;  /* 0x000000000004a947 */ /* 0x001fea0003800000 */
[----:B------:R0:W5:Y:S02]  /*3b40*/  LDG.E.LTC128B R155, desc[UR16][R96.64+0x20] ;  /* 0x00002010609b7981 */ /* 0x000164000c1e1920 */
.L_x_57:
[----:B------:R-:W-:Y:S05]  /*3b50*/  BSYNC B1 ;  /* 0x0000000000017941 */ /* 0x000fea0003800000 */
.L_x_56:
[----:B-----5:R-:W-:Y:S01]  /*3b60*/  IMAD R5, R155, R110, RZ ;  /* 0x0000006e9b057224 */ /* 0x020fe200078e02ff */
[----:B------:R-:W-:Y:S03]  /*3b70*/  BSSY B1, `(.L_x_58) ;  /* 0x0000006000017945 */ /* 0x000fe60003800000 */
[----:B------:R-:W-:-:S05]  /*3b80*/  IMAD R5, R74, R7, R5 ;  /* 0x000000074a057224 */ /* 0x000fca00078e0205 */
[----:B------:R0:W-:Y:S01]  /*3b90*/  @P2 STG.E desc[UR16][R68.64+0x20], R5 ;  /* 0x0000200544002986 */ /* 0x0001e2000c101910 */
[----:B------:R-:W-:-:S13]  /*3ba0*/  ISETP.GT.AND P2, PT, R115, 0x8, P3 ;  /* 0x000000087300780c */ /* 0x000fda0001f44270 */
[----:B0-----:R-:W-:Y:S05]  /*3bb0*/  @!P2 BRA `(.L_x_59) ;  /* 0x000000000004a947 */ /* 0x001fea0003800000 */
[----:B------:R0:W5:Y:S02]  /*3bc0*/  LDG.E.LTC128B R155, desc[UR16][R94.64+0x20] ;  /* 0x000020105e9b7981 */ /* 0x000164000c1e1920 */
.L_x_59:
[----:B------:R-:W-:Y:S05]  /*3bd0*/  BSYNC B1 ;  /* 0x0000000000017941 */ /* 0x000fea0003800000 */
.L_x_58:
[----:B-----5:R-:W-:Y:S01]  /*3be0*/  IMAD R72, R155, R110, RZ ;  /* 0x0000006e9b487224 */ /* 0x020fe200078e02ff */
[----:B------:R-:W-:-:S03]  /*3bf0*/  ISETP.GT.AND P5, PT, R129, 0x28, PT ;  /* 0x000000288100780c */ /* 0x000fc60003fa4270 */
[----:B------:R-:W-:Y:S02]  /*3c00*/  IMAD R75, R75, R7, R72 ;  /* 0x000000074b4b7224 */ /* 0x000fe400078e0248 */
[----:B------:R-:W-:Y:S01]  /*3c10*/  IMAD R119, R13, 0xa0, RZ ;  /* 0x000000a00d777824 */ /* 0x000fe200078e02ff */
[----:B------:R-:W-:Y:S02]  /*3c20*/  ISETP.GT.AND P3, PT, R129, 0x29, PT ;  /* 0x000000298100780c */ /* 0x000fe40003f64270 */
[----:B------:R1:W-:Y:S01]  /*3c30*/  @P2 STG.E desc[UR16][R70.64+0x20], R75 ;  /* 0x0000204b46002986 */ /* 0x0003e2000c101910 */
[----:B------:R-:W-:Y:S01]  /*3c40*/  ISETP.GT.AND P2, PT, R115, RZ, P5 ;  /* 0x000000ff7300720c */ /* 0x000fe20002f44270 */
[----:B------:R-:W-:Y:S01]  /*3c50*/  BSSY B1, `(.L_x_60) ;  /* 0x000000d000017945 */ /* 0x000fe20003800000 */
[----:B------:R-:W-:-:S11]  /*3c60*/  P2R R131, PR, RZ, 0x20 ;  /* 0x00000020ff837803 */ /* 0x000fd60000000000 */
[----:B------:R-:W2:Y:S01]  /*3c70*/  @P2 LDG.E.LTC128B R155, desc[UR16][R158.64] ;  /* 0x000000109e9b2981 */ /* 0x000ea2000c1e1920 */
[----:B------:R-:W-:Y:S01]  /*3c80*/  IMAD.WIDE.U32 R72, R12, 0xa0, R10 ;  /* 0x000000a00c487825 */ /* 0x000fe200078e000a */
[----:B------:R-:W-:-:S03]  /*3c90*/  P2R R132, PR, RZ, 0x8 ;  /* 0x00000008ff847803 */ /* 0x000fc60000000000 */
[----:B------:R-:W-:Y:S02]  /*3ca0*/  IMAD.IADD R73, R73, 0x1, R119 ;  /* 0x0000000149497824 */ /* 0x000fe400078e0277 */
[----:B-1----:R-:W-:-:S04]  /*3cb0*/  IMAD.WIDE.U32 R74, R12, 0xa0, R16 ;  /* 0x000000a00c4a7825 */ /* 0x002fc800078e0010 */
[----:B--2---:R-:W-:-:S04]  /*3cc0*/  IMAD R5, R155, R110, RZ ;  /* 0x0000006e9b057224 */ /* 0x004fc800078e02ff */
[----:B------:R-:W-:-:S05]  /*3cd0*/  IMAD R5, R76, R7, R5 ;  /* 0x000000074c057224 */ /* 0x000fca00078e0205 */
[----:B------:R1:W-:Y:S01]  /*3ce0*/  @P2 STG.E desc[UR16][R72.64], R5 ;  /* 0x0000000548002986 */ /* 0x0003e2000c101910 */
[----:B------:R-:W-:-:S13]  /*3cf0*/  ISETP.GT.AND P2, PT, R115, RZ, P3 ;  /* 0x000000ff7300720c */ /* 0x000fda0001f44270 */
[----:B-1----:R-:W-:Y:S05]  /*3d00*/  @!P2 BRA `(.L_x_61) ;  /* 0x000000000004a947 */ /* 0x002fea0003800000 */
[----:B------:R1:W5:Y:S02]  /*3d10*/  LDG.E.LTC128B R155, desc[UR16][R156.64] ;  /* 0x000000109c9b7981 */ /* 0x000364000c1e1920 */
.L_x_61:
[----:B------:R-:W-:Y:S05]  /*3d20*/  BSYNC B1 ;  /* 0x0000000000017941 */ /* 0x000fea0003800000 */
.L_x_60:
        /* <DEDUP_REMOVED lines=8> */
.L_x_63:
[----:B------:R-:W-:Y:S05]  /*3db0*/  BSYNC B1 ;  /* 0x0000000000017941 */ /* 0x000fea0003800000 */
.L_x_62:
[----:B-----5:R-:W-:Y:S01]  /*3dc0*/  IMAD R5, R155, R110, RZ ;  /* 0x0000006e9b057224 */ /* 0x020fe200078e02ff */
[----:B------:R-:W-:Y:S03]  /*3dd0*/  BSSY B1, `(.L_x_64) ;  /* 0x0000006000017945 */ /* 0x000fe60003800000 */
[----:B------:R-:W-:-:S05]  /*3de0*/  IMAD R5, R78, R7, R5 ;  /* 0x000000074e057224 */ /* 0x000fca00078e0205 */
[----:B------:R0:W-:Y:S01]  /*3df0*/  @P2 STG.E desc[UR16][R72.64+0x20], R5 ;  /* 0x0000200548002986 */ /* 0x0001e2000c101910 */
[----:B------:R-:W-:-:S13]  /*3e00*/  ISETP.GT.AND P2, PT, R115, 0x8, P3 ;  /* 0x000000087300780c */ /* 0x000fda0001f44270 */
[----:B0-----:R-:W-:Y:S05]  /*3e10*/  @!P2 BRA `(.L_x_65) ;  /* 0x000000000004a947 */ /* 0x001fea0003800000 */
[----:B------:R0:W5:Y:S02]  /*3e20*/  LDG.E.LTC128B R155, desc[UR16][R98.64+0x20] ;  /* 0x00002010629b7981 */ /* 0x000164000c1e1920 */
.L_x_65:
[----:B------:R-:W-:Y:S05]  /*3e30*/  BSYNC B1 ;  /* 0x0000000000017941 */ /* 0x000fea0003800000 */
.L_x_64:
[----:B-----5:R-:W-:Y:S01]  /*3e40*/  IMAD R76, R155, R110, RZ ;  /* 0x0000006e9b4c7224 */ /* 0x020fe200078e02ff */
[----:B------:R-:W-:-:S03]  /*3e50*/  ISETP.GT.AND P3, PT, R129, 0x30, PT ;  /* 0x000000308100780c */ /* 0x000fc60003f64270 */
[----:B------:R-:W-:-:S05]  /*3e60*/  IMAD R79, R79, R7, R76 ;  /* 0x000000074f4f7224 */ /* 0x000fca00078e024c */
[----:B------:R1:W-:Y:S01]  /*3e70*/  @P2 STG.E desc[UR16][R74.64+0x20], R79 ;  /* 0x0000204f4a002986 */ /* 0x0003e2000c101910 */
[----:B------:R-:W-:-:S13]  /*3e80*/  ISETP.GT.AND P2, PT, R115, RZ, P3 ;  /* 0x000000ff7300720c */ /* 0x000fda0001f44270 */
[----:B------:R-:W2:Y:S01]  /*3e90*/  @P2 LDG.E.LTC128B R155, desc[UR16][R162.64] ;  /* 0x00000010a29b2981 */ /* 0x000ea2000c1e1920 */
[----:B------:R-:W-:Y:S01]  /*3ea0*/  IMAD R119, R13, 0xc0, RZ ;  /* 0x000000c00d777824 */ /* 0x000fe200078e02ff */
[----:B------:R-:W-:Y:S01]  /*3eb0*/  ISETP.GT.AND P5, PT, R129, 0x31, PT ;  /* 0x000000318100780c */ /* 0x000fe20003fa4270 */
[C---:B------:R-:W-:Y:S01]  /*3ec0*/  IMAD.WIDE.U32 R76, R12.reuse, 0xc0, R10 ;  /* 0x000000c00c4c7825 */ /* 0x040fe200078e000a */
[----:B------:R-:W-:Y:S02]  /*3ed0*/  BSSY B1, `(.L_x_66) ;  /* 0x000000a000017945 */ /* 0x000fe40003800000 */
[----:B------:R-:W-:Y:S01]  /*3ee0*/  P2R R133, PR, RZ, 0x20 ;  /* 0x00000020ff857803 */ /* 0x000fe20000000000 */
        /* <DEDUP_REMOVED lines=8> */
.L_x_67:
[----:B------:R-:W-:Y:S05]  /*3f70*/  BSYNC B1 ;  /* 0x0000000000017941 */ /* 0x000fea0003800000 */
.L_x_66:
        /* <DEDUP_REMOVED lines=8> */
.L_x_69:
[----:B------:R-:W-:Y:S05]  /*4000*/  BSYNC B1 ;  /* 0x0000000000017941 */ /* 0x000fea0003800000 */
.L_x_68:
[----:B-----5:R-:W-:Y:S01]  /*4010*/  IMAD R5, R155, R110, RZ ;  /* 0x0000006e9b057224 */ /* 0x020fe200078e02ff */
[----:B------:R-:W-:Y:S03]  /*4020*/  BSSY B1, `(.L_x_70) ;  /* 0x0000006000017945 */ /* 0x000fe60003800000 */
[----:B------:R-:W-:-:S05]  /*4030*/  IMAD R5, R82, R7, R5 ;  /* 0x0000000752057224 */ /* 0x000fca00078e0205 */
[----:B------:R0:W-:Y:S01]  /*4040*/  @P2 STG.E desc[UR16][R76.64+0x20], R5 ;  /* 0x000020054c002986 */ /* 0x0001e2000c101910 */
[----:B------:R-:W-:-:S13]  /*4050*/  ISETP.GT.AND P2, PT, R115, 0x8, P5 ;  /* 0x000000087300780c */ /* 0x000fda0002f44270 */
[----:B0-----:R-:W-:Y:S05]  /*4060*/  @!P2 BRA `(.L_x_71) ;  /* 0x000000000004a947 */ /* 0x001fea0003800000 */
[----:B------:R0:W5:Y:S02]  /*4070*/  LDG.E.LTC128B R155, desc[UR16][R140.64+0x20] ;  /* 0x000020108c9b7981 */ /* 0x000164000c1e1920 */
.L_x_71:
[----:B------:R-:W-:Y:S05]  /*4080*/  BSYNC B1 ;  /* 0x0000000000017941 */ /* 0x000fea0003800000 */
.L_x_70:
[----:B-----5:R-:W-:-:S04]  /*4090*/  IMAD R80, R155, R110, RZ ;  /* 0x0000006e9b507224 */ /* 0x020fc800078e02ff */
[----:B------:R-:W-:-:S05]  /*40a0*/  IMAD R119, R83, R7, R80 ;  /* 0x0000000753777224 */ /* 0x000fca00078e0250 */
[----:B------:R-:W-:Y:S01]  /*40b0*/  @P2 STG.E desc[UR16][R78.64+0x20], R119 ;  /* 0x000020774e002986 */ /* 0x000fe2000c101910 */
[----:B------:R-:W-:-:S04]  /*40c0*/  ISETP.GT.AND P2, PT, R129, 0x38, PT ;  /* 0x000000388100780c */ /* 0x000fc80003f44270 */
[----:B------:R-:W-:-:S13]  /*40d0*/  ISETP.GT.AND P5, PT, R115, RZ, P2 ;  /* 0x000000ff7300720c */ /* 0x000fda00017a4270 */
[----:B------:R-:W2:Y:S01]  /*40e0*/  @P5 LDG.E.LTC128B R155, desc[UR16][R106.64] ;  /* 0x000000106a9b5981 */ /* 0x000ea2000c1e1920 */
[----:B------:R-:W-:Y:S01]  /*40f0*/  IMAD R83, R13, 0xe0, RZ ;  /* 0x000000e00d537824 */ /* 0x000fe200078e02ff */
[----:B------:R-:W-:Y:S01]  /*4100*/  ISETP.GT.AND P6, PT, R129, 0x39, PT ;  /* 0x000000398100780c */ /* 0x000fe20003fc4270 */
[C---:B------:R-:W-:Y:S01]  /*4110*/  IMAD.WIDE.U32 R80, R12.reuse, 0xe0, R10 ;  /* 0x000000e00c507825 */ /* 0x040fe200078e000a */
[----:B------:R-:W-:Y:S03]  /*4120*/  BSSY B1, `(.L_x_72) ;  /* 0x000000a000017945 */ /* 0x000fe60003800000 */
[----:B------:R-:W-:Y:S02]  /*4130*/  IMAD.IADD R81, R81, 0x1, R83 ;  /* 0x0000000151517824 */ /* 0x000fe400078e0253 */
[----:B------:R-:W-:-:S04]  /*4140*/  IMAD.WIDE.U32 R12, R12, 0xe0, R16 ;  /* 0x000000e00c0c7825 */ /* 0x000fc800078e0010 */
[----:B--2---:R-:W-:-:S04]  /*4150*/  IMAD R5, R155, R110, RZ ;  /* 0x0000006e9b057224 */ /* 0x004fc800078e02ff */
[----:B------:R-:W-:-:S05]  /*4160*/  IMAD R5, R84, R7, R5 ;  /* 0x0000000754057224 */ /* 0x000fca00078e0205 */
[----:B------:R2:W-:Y:S01]  /*4170*/  @P5 STG.E desc[UR16][R80.64], R5 ;  /* 0x0000000550005986 */ /* 0x0005e2000c101910 */
[----:B------:R-:W-:Y:S02]  /*4180*/  ISETP.GT.AND P5, PT, R115, RZ, P6 ;  /* 0x000000ff7300720c */ /* 0x000fe400037a4270 */
[----:B--2---:R-:W-:-:S11]  /*4190*/  P2R R5, PR, RZ, 0x40 ;  /* 0x00000040ff057803 */ /* 0x004fd60000000000 */
[----:B------:R-:W-:Y:S05]  /*41a0*/  @!P5 BRA `(.L_x_73) ;  /* 0x000000000004d947 */ /* 0x000fea0003800000 */
[----:B------:R2:W5:Y:S02]  /*41b0*/  LDG.E.LTC128B R155, desc[UR16][R108.64] ;  /* 0x000000106c9b7981 */ /* 0x000564000c1e1920 */
.L_x_73:
[----:B------:R-:W-:Y:S05]  /*41c0*/  BSYNC B1 ;  /* 0x0000000000017941 */ /* 0x000fea0003800000 */
.L_x_72:
[----:B-----5:R-:W-:Y:S01]  /*41d0*/  IMAD R82, R155, R110, RZ ;  /* 0x0000006e9b527224 */ /* 0x020fe200078e02ff */
[----:B------:R-:W-:Y:S01]  /*41e0*/  BSSY B1, `(.L_x_74) ;  /* 0x0000007000017945 */ /* 0x000fe20003800000 */
[----:B------:R-:W-:Y:S02]  /*41f0*/  IMAD.IADD R13, R83, 0x1, R13 ;  /* 0x00000001530d7824 */ /* 0x000fe400078e020d */
[----:B------:R-:W-:-:S05]  /*4200*/  IMAD R85, R85, R7, R82 ;  /* 0x0000000755557224 */ /* 0x000fca00078e0252 */
[----:B------:R0:W-:Y:S01]  /*4210*/  @P5 STG.E desc[UR16][R12.64], R85 ;  /* 0x000000550c005986 */ /* 0x0001e2000c101910 */
[----:B------:R-:W-:-:S13]  /*4220*/  ISETP.GT.AND P5, PT, R115, 0x8, P2 ;  /* 0x000000087300780c */ /* 0x000fda00017a4270 */
[----:B0-----:R-:W-:Y:S05]  /*4230*/  @!P5 BRA `(.L_x_75) ;  /* 0x000000000004d947 */ /* 0x001fea0003800000 */
[----:B------:R0:W5:Y:S02]  /*4240*/  LDG.E.LTC128B R155, desc[UR16][R102.64+0x20] ;  /* 0x00002010669b7981 */ /* 0x000164000c1e1920 */
.L_x_75:
[----:B------:R-:W-:Y:S05]  /*4250*/  BSYNC B1 ;  /* 0x0000000000017941 */ /* 0x000fea0003800000 */
.L_x_74:
[----:B-----5:R-:W-:Y:S01]  /*4260*/  IMAD R5, R155, R110, RZ ;  /* 0x0000006e9b057224 */ /* 0x020fe200078e02ff */
[----:B------:R-:W-:Y:S03]  /*4270*/  BSSY B1, `(.L_x_76) ;  /* 0x0000006000017945 */ /* 0x000fe60003800000 */
[----:B------:R-:W-:-:S05]  /*4280*/  IMAD R5, R86, R7, R5 ;  /* 0x0000000756057224 */ /* 0x000fca00078e0205 */
[----:B------:R0:W-:Y:S01]  /*4290*/  @P5 STG.E desc[UR16][R80.64+0x20], R5 ;  /* 0x0000200550005986 */ /* 0x0001e2000c101910 */
[----:B------:R-:W-:-:S13]  /*42a0*/  ISETP.GT.AND P5, PT, R115, 0x8, P6 ;  /* 0x000000087300780c */ /* 0x000fda00037a4270 */
[----:B0-----:R-:W-:Y:S05]  /*42b0*/  @!P5 BRA `(.L_x_77) ;  /* 0x000000000004d947 */ /* 0x001fea0003800000 */
[----:B------:R0:W5:Y:S02]  /*42c0*/  LDG.E.LTC128B R155, desc[UR16][R104.64+0x20] ;  /* 0x00002010689b7981 */ /* 0x000164000c1e1920 */
.L_x_77:
[----:B------:R-:W-:Y:S05]  /*42d0*/  BSYNC B1 ;  /* 0x0000000000017941 */ /* 0x000fea0003800000 */
.L_x_76:
[----:B-----5:R-:W-:Y:S01]  /*42e0*/  IMAD R82, R155, R110, RZ ;  /* 0x0000006e9b527224 */ /* 0x020fe200078e02ff */
[----:B------:R-:W-:Y:S03]  /*42f0*/  BSSY B1, `(.L_x_78) ;  /* 0x0000006000017945 */ /* 0x000fe60003800000 */
[----:B------:R-:W-:-:S05]  /*4300*/  IMAD R87, R87, R7, R82 ;  /* 0x0000000757577224 */ /* 0x000fca00078e0252 */
[----:B------:R0:W-:Y:S01]  /*4310*/  @P5 STG.E desc[UR16][R12.64+0x20], R87 ;  /* 0x000020570c005986 */ /* 0x0001e2000c101910 */
[----:B------:R-:W-:-:S13]  /*4320*/  ISETP.GT.AND P5, PT, R115, 0x80, P1 ;  /* 0x000000807300780c */ /* 0x000fda0000fa4270 */
[----:B0-----:R-:W-:Y:S05]  /*4330*/  @!P5 BRA `(.L_x_79) ;  /* 0x000000000004d947 */ /* 0x001fea0003800000 */
[----:B------:R0:W5:Y:S02]  /*4340*/  LDG.E.LTC128B R155, desc[UR16][R8.64+0x200] ;  /* 0x00020010089b7981 */ /* 0x000164000c1e1920 */
.L_x_79:
[----:B------:R-:W-:Y:S05]  /*4350*/  BSYNC B1 ;  /* 0x0000000000017941 */ /* 0x000fea0003800000 */
.L_x_78:
[----:B-----5:R-:W-:Y:S01]  /*4360*/  IMAD R5, R155, R110, RZ ;  /* 0x0000006e9b057224 */ /* 0x020fe200078e02ff */
[----:B------:R-:W-:Y:S03]  /*4370*/  BSSY B1, `(.L_x_80) ;  /* 0x0000007000017945 */ /* 0x000fe60003800000 */
[----:B------:R-:W-:-:S05]  /*4380*/  IMAD R5, R24, R7, R5 ;  /* 0x0000000718057224 */ /* 0x000fca00078e0205 */
[----:B------:R0:W-:Y:S01]  /*4390*/  @P5 STG.E desc[UR16][R10.64+0x200], R5 ;  /* 0x000200050a005986 */ /* 0x0001e2000c101910 */
[----:B------:R-:W-:-:S04]  /*43a0*/  LOP3.LUT P5, RZ, R134, 0x2, RZ, 0xc0, !PT ;  /* 0x0000000286ff7812 */ /* 0x000fc800078ac0ff */
[----:B------:R-:W-:-:S13]  /*43b0*/  ISETP.GT.AND P5, PT, R115, 0x80, P5 ;  /* 0x000000807300780c */ /* 0x000fda0002fa4270 */
[----:B0-----:R-:W-:Y:S05]  /*43c0*/  @!P5 BRA `(.L_x_81) ;  /* 0x000000000004d947 */ /* 0x001fea0003800000 */
[----:B------:R0:W5:Y:S02]  /*43d0*/  LDG.E.LTC128B R155, desc[UR16][R14.64+0x200] ;  /* 0x000200100e9b7981 */ /* 0x000164000c1e1920 */
.L_x_81:
[----:B------:R-:W-:Y:S05]  /*43e0*/  BSYNC B1 ;  /* 0x0000000000017941 */ /* 0x000fea0003800000 */
.L_x_80:
[----:B-----5:R-:W-:Y:S01]  /*43f0*/  IMAD R24, R155, R110, RZ ;  /* 0x0000006e9b187224 */ /* 0x020fe200078e02ff */
[----:B------:R-:W-:Y:S01]  /*4400*/  ISETP.GT.AND P1, PT, R115, 0x88, P1 ;  /* 0x000000887300780c */ /* 0x000fe20000f24270 */
[----:B------:R-:W-:Y:S02]  /*4410*/  BSSY B1, `(.L_x_82) ;  /* 0x0000005000017945 */ /* 0x000fe40003800000 */
[----:B------:R-:W-:-:S05]  /*4420*/  IMAD R25, R25, R7, R24 ;  /* 0x0000000719197224 */ /* 0x000fca00078e0218 */
[----:B------:R0:W-:Y:S05]  /*4430*/  @P5 STG.E desc[UR16][R16.64+0x200], R25 ;  /* 0x0002001910005986 */ /* 0x0001ea000c101910 */
[----:B------:R-:W-:Y:S05]  /*4440*/  @!P1 BRA `(.L_x_83) ;  /* 0x0000000000049947 */ /* 0x000fea0003800000 */
[----:B------:R0:W5:Y:S02]  /*4450*/  LDG.E.LTC128B R155, desc[UR16][R8.64+0x220] ;  /* 0x00022010089b7981 */ /* 0x000164000c1e1920 */
.L_x_83:
[----:B------:R-:W-:Y:S05]  /*4460*/  BSYNC B1 ;  /* 0x0000000000017941 */ /* 0x000fea0003800000 */
.L_x_82:
[----:B-----5:R-:W-:Y:S01]  /*4470*/  IMAD R5, R155, R110, RZ ;  /* 0x0000006e9b057224 */ /* 0x020fe200078e02ff */
[----:B------:R-:W-:Y:S01]  /*4480*/  LOP3.LUT P5, RZ, R134, 0x2, RZ, 0xc0, !PT ;  /* 0x0000000286ff7812 */ /* 0x000fe200078ac0ff */
[----:B------:R-:W-:Y:S02]  /*4490*/  BSSY B1, `(.L_x_84) ;  /* 0x0000006000017945 */ /* 0x000fe40003800000 */
[----:B------:R-:W-:-:S05]  /*44a0*/  IMAD R5, R26, R7, R5 ;  /* 0x000000071a057224 */ /* 0x000fca00078e0205 */
[----:B------:R0:W-:Y:S01]  /*44b0*/  @P1 STG.E desc[UR16][R10.64+0x220], R5 ;  /* 0x000220050a001986 */ /* 0x0001e2000c101910 */
[----:B------:R-:W-:-:S13]  /*44c0*/  ISETP.GT.AND P1, PT, R115, 0x88, P5 ;  /* 0x000000887300780c */ /* 0x000fda0002f24270 */
[----:B0-----:R-:W-:Y:S05]  /*44d0*/  @!P1 BRA `(.L_x_85) ;  /* 0x0000000000049947 */ /* 0x001fea0003800000 */
[----:B------:R0:W5:Y:S02]  /*44e0*/  LDG.E.LTC128B R155, desc[UR16][R14.64+0x220] ;  /* 0x000220100e9b7981 */ /* 0x000164000c1e1920 */
.L_x_85:
[----:B------:R-:W-:Y:S05]  /*44f0*/  BSYNC B1 ;  /* 0x0000000000017941 */ /* 0x000fea0003800000 */
.L_x_84:
        /* <DEDUP_REMOVED lines=8> */
.L_x_87:
[----:B------:R-:W-:Y:S05]  /*4580*/  BSYNC B1 ;  /* 0x0000000000017941 */ /* 0x000fea0003800000 */
.L_x_86:
[----:B-----5:R-:W-:Y:S01]  /*4590*/  IMAD R5, R155, R110, RZ ;  /* 0x0000006e9b057224 */ /* 0x020fe200078e02ff */
[----:B------:R-:W-:Y:S03]  /*45a0*/  BSSY B1, `(.L_x_88) ;  /* 0x0000006000017945 */ /* 0x000fe60003800000 */
[----:B------:R-:W-:-:S05]  /*45b0*/  IMAD R5, R28, R7, R5 ;  /* 0x000000071c057224 */ /* 0x000fca00078e0205 */
[----:B------:R0:W-:Y:S01]  /*45c0*/  @P1 STG.E desc[UR16][R22.64+0x200], R5 ;  /* 0x0002000516001986 */ /* 0x0001e2000c101910 */
[----:B------:R-:W-:-:S13]  /*45d0*/  ISETP.GT.AND P1, PT, R115, 0x80, P4 ;  /* 0x000000807300780c */ /* 0x000fda0002724270 */
[----:B0-----:R-:W-:Y:S05]  /*45e0*/  @!P1 BRA `(.L_x_89) ;  /* 0x0000000000049947 */ /* 0x001fea0003800000 */
[----:B------:R0:W5:Y:S02]  /*45f0*/  LDG.E.LTC128B R155, desc[UR16][R58.64+0x200] ;  /* 0x000200103a9b7981 */ /* 0x000164000c1e1920 */
.L_x_89:
[----:B------:R-:W-:Y:S05]  /*4600*/  BSYNC B1 ;  /* 0x0000000000017941 */ /* 0x000fea0003800000 */
.L_x_88:
[----:B-----5:R-:W-:Y:S01]  /*4610*/  IMAD R8, R155, R110, RZ ;  /* 0x0000006e9b087224 */ /* 0x020fe200078e02ff */
[----:B------:R-:W-:Y:S03]  /*4620*/  BSSY B1, `(.L_x_90) ;  /* 0x0000006000017945 */ /* 0x000fe60003800000 */
[----:B------:R-:W-:-:S05]  /*4630*/  IMAD R29, R29, R7, R8 ;  /* 0x000000071d1d7224 */ /* 0x000fca00078e0208 */
[----:B------:R0:W-:Y:S01]  /*4640*/  @P1 STG.E desc[UR16][R18.64+0x200], R29 ;  /* 0x0002001d12001986 */ /* 0x0001e2000c101910 */
[----:B------:R-:W-:-:S13]  /*4650*/  ISETP.GT.AND P1, PT, R115, 0x88, P5 ;  /* 0x000000887300780c */ /* 0x000fda0002f24270 */
[----:B0-----:R-:W-:Y:S05]  /*4660*/  @!P1 BRA `(.L_x_91) ;  /* 0x0000000000049947 */ /* 0x001fea0003800000 */
[----:B------:R0:W5:Y:S02]  /*4670*/  LDG.E.LTC128B R155, desc[UR16][R20.64+0x220] ;  /* 0x00022010149b7981 */ /* 0x000164000c1e1920 */
.L_x_91:
[----:B------:R-:W-:Y:S05]  /*4680*/  BSYNC B1 ;  /* 0x0000000000017941 */ /* 0x000fea0003800000 */
.L_x_90:
[----:B-----5:R-:W-:Y:S01]  /*4690*/  IMAD R5, R155, R110, RZ ;  /* 0x0000006e9b057224 */ /* 0x020fe200078e02ff */
[----:B------:R-:W-:Y:S01]  /*46a0*/  ISETP.GT.AND P4, PT, R115, 0x88, P4 ;  /* 0x000000887300780c */ /* 0x000fe20002784270 */
[----:B------:R-:W-:Y:S02]  /*46b0*/  BSSY B1, `(.L_x_92) ;  /* 0x0000005000017945 */ /* 0x000fe40003800000 */
[----:B------:R-:W-:-:S05]  /*46c0*/  IMAD R5, R30, R7, R5 ;  /* 0x000000071e057224 */ /* 0x000fca00078e0205 */
[----:B------:R0:W-:Y:S05]  /*46d0*/  @P1 STG.E desc[UR16][R56.64+0x220], R5 ;  /* 0x0002200538001986 */ /* 0x0001ea000c101910 */
[----:B------:R-:W-:Y:S05]  /*46e0*/  @!P4 BRA `(.L_x_93) ;  /* 0x000000000004c947 */ /* 0x000fea0003800000 */
[----:B------:R0:W5:Y:S02]  /*46f0*/  LDG.E.LTC128B R155, desc[UR16][R58.64+0x220] ;  /* 0x000220103a9b7981 */ /* 0x000164000c1e1920 */
.L_x_93:
[----:B------:R-:W-:Y:S05]  /*4700*/  BSYNC B1 ;  /* 0x0000000000017941 */ /* 0x000fea0003800000 */
.L_x_92:
[----:B-----5:R-:W-:Y:S01]  /*4710*/  IMAD R8, R155, R110, RZ ;  /* 0x0000006e9b087224 */ /* 0x020fe200078e02ff */
[----:B------:R-:W-:Y:S01]  /*4720*/  LOP3.LUT P5, RZ, R134, 0x400, RZ, 0xc0, !PT ;  /* 0x0000040086ff7812 */ /* 0x000fe200078ac0ff */
[----:B------:R-:W-:Y:S02]  /*4730*/  BSSY B1, `(.L_x_94) ;  /* 0x0000006000017945 */ /* 0x000fe40003800000 */
[----:B------:R-:W-:Y:S01]  /*4740*/  IMAD R31, R31, R7, R8 ;  /* 0x000000071f1f7224 */ /* 0x000fe200078e0208 */
[----:B------:R-:W-:-:S04]  /*4750*/  ISETP.GT.AND P1, PT, R115, 0x80, P5 ;  /* 0x000000807300780c */ /* 0x000fc80002f24270 */
[----:B------:R0:W-:Y:S09]  /*4760*/  @P4 STG.E desc[UR16][R18.64+0x220], R31 ;  /* 0x0002201f12004986 */ /* 0x0001f2000c101910 */
[----:B------:R-:W-:Y:S05]  /*4770*/  @!P1 BRA `(.L_x_95) ;  /* 0x0000000000049947 */ /* 0x000fea0003800000 */
[----:B------:R0:W5:Y:S02]  /*4780*/  LDG.E.LTC128B R155, desc[UR16][R62.64+0x200] ;  /* 0x000200103e9b7981 */ /* 0x000164000c1e1920 */
.L_x_95:
[----:B------:R-:W-:Y:S05]  /*4790*/  BSYNC B1 ;  /* 0x0000000000017941 */ /* 0x000fea0003800000 */
.L_x_94:
[----:B0----5:R-:W-:Y:S01]  /*47a0*/  IMAD R5, R155, R110, RZ ;  /* 0x0000006e9b057224 */ /* 0x021fe200078e02ff */
[----:B------:R-:W-:Y:S01]  /*47b0*/  LOP3.LUT P4, RZ, R134, 0x200, RZ, 0xc0, !PT ;  /* 0x0000020086ff7812 */ /* 0x000fe2000788c0ff */
[----:B------:R-:W-:Y:S02]  /*47c0*/  BSSY B1, `(.L_x_96) ;  /* 0x0000006000017945 */ /* 0x000fe40003800000 */
[----:B------:R-:W-:-:S05]  /*47d0*/  IMAD R5, R32, R7, R5 ;  /* 0x0000000720057224 */ /* 0x000fca00078e0205 */
[----:B------:R0:W-:Y:S01]  /*47e0*/  @P1 STG.E desc[UR16][R88.64+0x200], R5 ;  /* 0x0002000558001986 */ /* 0x0001e2000c101910 */
[----:B------:R-:W-:-:S13]  /*47f0*/  ISETP.GT.AND P1, PT, R115, 0x80, P4 ;  /* 0x000000807300780c */ /* 0x000fda0002724270 */
[----:B0-----:R-:W-:Y:S05]  /*4800*/  @!P1 BRA `(.L_x_97) ;  /* 0x0000000000049947 */ /* 0x001fea0003800000 */
[----:B------:R0:W5:Y:S02]  /*4810*/  LDG.E.LTC128B R155, desc[UR16][R60.64+0x200] ;  /* 0x000200103c9b7981 */ /* 0x000164000c1e1920 */
.L_x_97:
[----:B------:R-:W-:Y:S05]  /*4820*/  BSYNC B1 ;  /* 0x0000000000017941 */ /* 0x000fea0003800000 */
.L_x_96:
[----:B-----5:R-:W-:Y:S01]  /*4830*/  IMAD R8, R155, R110, RZ ;  /* 0x0000006e9b087224 */ /* 0x020fe200078e02ff */
[----:B------:R-:W-:Y:S03]  /*4840*/  BSSY B1, `(.L_x_98) ;  /* 0x0000006000017945 */ /* 0x000fe60003800000 */
[----:B------:R-:W-:-:S05]  /*4850*/  IMAD R33, R33, R7, R8 ;  /* 0x0000000721217224 */ /* 0x000fca00078e0208 */
[----:B------:R0:W-:Y:S01]  /*4860*/  @P1 STG.E desc[UR16][R116.64+0x200], R33 ;  /* 0x0002002174001986 */ /* 0x0001e2000c101910 */
[----:B------:R-:W-:-:S13]  /*4870*/  ISETP.GT.AND P1, PT, R115, 0x88, P5 ;  /* 0x000000887300780c */ /* 0x000fda0002f24270 */
[----:B0-----:R-:W-:Y:S05]  /*4880*/  @!P1 BRA `(.L_x_99) ;  /* 0x0000000000049947 */ /* 0x001fea0003800000 */
[----:B------:R0:W5:Y:S02]  /*4890*/  LDG.E.LTC128B R155, desc[UR16][R62.64+0x220] ;  /* 0x000220103e9b7981 */ /* 0x000164000c1e1920 */
.L_x_99:
[----:B------:R-:W-:Y:S05]  /*48a0*/  BSYNC B1 ;  /* 0x0000000000017941 */ /* 0x000fea0003800000 */
.L_x_98:
[----:B-----5:R-:W-:Y:S01]  /*48b0*/  IMAD R5, R155, R110, RZ ;  /* 0x0000006e9b057224 */ /* 0x020fe200078e02ff */
[----:B------:R-:W-:Y:S03]  /*48c0*/  BSSY B1, `(.L_x_100) ;  /* 0x0000006000017945 */ /* 0x000fe60003800000 */
[----:B------:R-:W-:-:S05]  /*48d0*/  IMAD R5, R34, R7, R5 ;  /* 0x0000000722057224 */ /* 0x000fca00078e0205 */
[----:B------:R0:W-:Y:S01]  /*48e0*/  @P1 STG.E desc[UR16][R88.64+0x220], R5 ;  /* 0x0002200558001986 */ /* 0x0001e2000c101910 */
[----:B------:R-:W-:-:S13]  /*48f0*/  ISETP.GT.AND P1, PT, R115, 0x88, P4 ;  /* 0x000000887300780c */ /* 0x000fda0002724270 */
[----:B0-----:R-:W-:Y:S05]  /*4900*/  @!P1 BRA `(.L_x_101) ;  /* 0x0000000000049947 */ /* 0x001fea0003800000 */
[----:B------:R0:W5:Y:S02]  /*4910*/  LDG.E.LTC128B R155, desc[UR16][R60.64+0x220] ;  /* 0x000220103c9b7981 */ /* 0x000164000c1e1920 */
.L_x_101:
[----:B------:R-:W-:Y:S05]  /*4920*/  BSYNC B1 ;  /* 0x0000000000017941 */ /* 0x000fea0003800000 */
.L_x_100:
        /* <DEDUP_REMOVED lines=8> */
.L_x_103:
[----:B------:R-:W-:Y:S05]  /*49b0*/  BSYNC B1 ;  /* 0x0000000000017941 */ /* 0x000fea0003800000 */
.L_x_102:
        /* <DEDUP_REMOVED lines=8> */
.L_x_105:
[----:B------:R-:W-:Y:S05]  /*4a40*/  BSYNC B1 ;  /* 0x0000000000017941 */ /* 0x000fea0003800000 */
.L_x_104:
[----:B-----5:R-:W-:Y:S01]  /*4a50*/  IMAD R8, R155, R110, RZ ;  /* 0x0000006e9b087224 */ /* 0x020fe200078e02ff */
[----:B------:R-:W-:Y:S03]  /*4a60*/  BSSY B1, `(.L_x_106) ;  /* 0x0000006000017945 */ /* 0x000fe60003800000 */
[----:B------:R-:W-:-:S05]  /*4a70*/  IMAD R37, R37, R7, R8 ;  /* 0x0000000725257224 */ /* 0x000fca00078e0208 */
[----:B------:R0:W-:Y:S01]  /*4a80*/  @P1 STG.E desc[UR16][R66.64+0x200], R37 ;  /* 0x0002002542001986 */ /* 0x0001e2000c101910 */
[----:B------:R-:W-:-:S13]  /*4a90*/  ISETP.GT.AND P1, PT, R115, 0x88, P5 ;  /* 0x000000887300780c */ /* 0x000fda0002f24270 */
[----:B0-----:R-:W-:Y:S05]  /*4aa0*/  @!P1 BRA `(.L_x_107) ;  /* 0x0000000000049947 */ /* 0x001fea0003800000 */
[----:B------:R0:W5:Y:S02]  /*4ab0*/  LDG.E.LTC128B R155, desc[UR16][R92.64+0x220] ;  /* 0x000220105c9b7981 */ /* 0x000164000c1e1920 */
.L_x_107:
[----:B------:R-:W-:Y:S05]  /*4ac0*/  BSYNC B1 ;  /* 0x0000000000017941 */ /* 0x000fea0003800000 */
.L_x_106:
[----:B-----5:R-:W-:Y:S01]  /*4ad0*/  IMAD R5, R155, R110, RZ ;  /* 0x0000006e9b057224 */ /* 0x020fe200078e02ff */
[----:B------:R-:W-:Y:S03]  /*4ae0*/  BSSY B1, `(.L_x_108) ;  /* 0x0000006000017945 */ /* 0x000fe60003800000 */
[----:B------:R-:W-:-:S05]  /*4af0*/  IMAD R5, R38, R7, R5 ;  /* 0x0000000726057224 */ /* 0x000fca00078e0205 */
[----:B------:R0:W-:Y:S01]  /*4b00*/  @P1 STG.E desc[UR16][R64.64+0x220], R5 ;  /* 0x0002200540001986 */ /* 0x0001e2000c101910 */
[----:B------:R-:W-:-:S13]  /*4b10*/  ISETP.GT.AND P1, PT, R115, 0x88, P4 ;  /* 0x000000887300780c */ /* 0x000fda0002724270 */
[----:B0-----:R-:W-:Y:S05]  /*4b20*/  @!P1 BRA `(.L_x_109) ;  /* 0x0000000000049947 */ /* 0x001fea0003800000 */
[----:B------:R0:W5:Y:S02]  /*4b30*/  LDG.E.LTC128B R155, desc[UR16][R90.64+0x220] ;  /* 0x000220105a9b7981 */ /* 0x000164000c1e1920 */
.L_x_109:
[----:B------:R-:W-:Y:S05]  /*4b40*/  BSYNC B1 ;  /* 0x0000000000017941 */ /* 0x000fea0003800000 */
.L_x_108:
[----:B-----5:R-:W-:Y:S01]  /*4b50*/  IMAD R8, R155, R110, RZ ;  /* 0x0000006e9b087224 */ /* 0x020fe200078e02ff */
[----:B------:R-:W-:Y:S01]  /*4b60*/  ISETP.NE.AND P5, PT, R118, RZ, PT ;  /* 0x000000ff7600720c */ /* 0x000fe20003fa5270 */
[----:B------:R-:W-:Y:S02]  /*4b70*/  BSSY B1, `(.L_x_110) ;  /* 0x0000006000017945 */ /* 0x000fe40003800000 */
[----:B------:R-:W-:-:S05]  /*4b80*/  IMAD R39, R39, R7, R8 ;  /* 0x0000000727277224 */ /* 0x000fca00078e0208 */
[----:B------:R0:W-:Y:S01]  /*4b90*/  @P1 STG.E desc[UR16][R66.64+0x220], R39 ;  /* 0x0002202742001986 */ /* 0x0001e2000c101910 */
[----:B------:R-:W-:-:S13]  /*4ba0*/  ISETP.GT.AND P1, PT, R115, 0x80, P5 ;  /* 0x000000807300780c */ /* 0x000fda0002f24270 */
[----:B0-----:R-:W-:Y:S05]  /*4bb0*/  @!P1 BRA `(.L_x_111) ;  /* 0x0000000000049947 */ /* 0x001fea0003800000 */
[----:B------:R0:W5:Y:S02]  /*4bc0*/  LDG.E.LTC128B R155, desc[UR16][R96.64+0x200] ;  /* 0x00020010609b7981 */ /* 0x000164000c1e1920 */
.L_x_111:
[----:B------:R-:W-:Y:S05]  /*4bd0*/  BSYNC B1 ;  /* 0x0000000000017941 */ /* 0x000fea0003800000 */
.L_x_110:
        /* <DEDUP_REMOVED lines=8> */
.L_x_113:
[----:B------:R-:W-:Y:S05]  /*4c60*/  BSYNC B1 ;  /* 0x0000000000017941 */ /* 0x000fea0003800000 */
.L_x_112:
[----:B-----5:R-:W-:Y:S01]  /*4c70*/  IMAD R8, R155, R110, RZ ;  /* 0x0000006e9b087224 */ /* 0x020fe200078e02ff */
[----:B------:R-:W-:Y:S03]  /*4c80*/  BSSY B1, `(.L_x_114) ;  /* 0x0000006000017945 */ /* 0x000fe60003800000 */
[----:B------:R-:W-:-:S05]  /*4c90*/  IMAD R41, R41, R7, R8 ;  /* 0x0000000729297224 */ /* 0x000fca00078e0208 */
[----:B------:R0:W-:Y:S01]  /*4ca0*/  @P1 STG.E desc[UR16][R70.64+0x200], R41 ;  /* 0x0002002946001986 */ /* 0x0001e2000c101910 */
[----:B------:R-:W-:-:S13]  /*4cb0*/  ISETP.GT.AND P1, PT, R115, 0x88, P5 ;  /* 0x000000887300780c */ /* 0x000fda0002f24270 */
[----:B0-----:R-:W-:Y:S05]  /*4cc0*/  @!P1 BRA `(.L_x_115) ;  /* 0x0000000000049947 */ /* 0x001fea0003800000 */
[----:B------:R0:W5:Y:S02]  /*4cd0*/  LDG.E.LTC128B R155, desc[UR16][R96.64+0x220] ;  /* 0x00022010609b7981 */ /* 0x000164000c1e1920 */
.L_x_115:
[----:B------:R-:W-:Y:S05]  /*4ce0*/  BSYNC B1 ;  /* 0x0000000000017941 */ /* 0x000fea0003800000 */
.L_x_114:
[----:B-----5:R-:W-:Y:S01]  /*4cf0*/  IMAD R5, R155, R110, RZ ;  /* 0x0000006e9b057224 */ /* 0x020fe200078e02ff */
[----:B------:R-:W-:Y:S03]  /*4d00*/  BSSY B1, `(.L_x_116) ;  /* 0x0000006000017945 */ /* 0x000fe60003800000 */
[----:B------:R-:W-:-:S05]  /*4d10*/  IMAD R5, R42, R7, R5 ;  /* 0x000000072a057224 */ /* 0x000fca00078e0205 */
[----:B------:R0:W-:Y:S01]  /*4d20*/  @P1 STG.E desc[UR16][R68.64+0x220], R5 ;  /* 0x0002200544001986 */ /* 0x0001e2000c101910 */
[----:B------:R-:W-:-:S13]  /*4d30*/  ISETP.GT.AND P1, PT, R115, 0x88, P4 ;  /* 0x000000887300780c */ /* 0x000fda0002724270 */
[----:B0-----:R-:W-:Y:S05]  /*4d40*/  @!P1 BRA `(.L_x_117) ;  /* 0x0000000000049947 */ /* 0x001fea0003800000 */
[----:B------:R0:W5:Y:S02]  /*4d50*/  LDG.E.LTC128B R155, desc[UR16][R94.64+0x220] ;  /* 0x000220105e9b7981 */ /* 0x000164000c1e1920 */
.L_x_117:
[----:B------:R-:W-:Y:S05]  /*4d60*/  BSYNC B1 ;  /* 0x0000000000017941 */ /* 0x000fea0003800000 */
.L_x_116:
        /* <DEDUP_REMOVED lines=8> */
.L_x_119:
[----:B------:R-:W-:Y:S05]  /*4df0*/  BSYNC B1 ;  /* 0x0000000000017941 */ /* 0x000fea0003800000 */
.L_x_118:
        /* <DEDUP_REMOVED lines=8> */
.L_x_121:
[----:B------:R-:W-:Y:S05]  /*4e80*/  BSYNC B1 ;  /* 0x0000000000017941 */ /* 0x000fea0003800000 */
.L_x_120:
[----:B-----5:R-:W-:Y:S01]  /*4e90*/  IMAD R8, R155, R110, RZ ;  /* 0x0000006e9b087224 */ /* 0x020fe200078e02ff */
[----:B------:R-:W-:Y:S03]  /*4ea0*/  BSSY B1, `(.L_x_122) ;  /* 0x0000006000017945 */ /* 0x000fe60003800000 */
[----:B------:R-:W-:-:S05]  /*4eb0*/  IMAD R45, R45, R7, R8 ;  /* 0x000000072d2d7224 */ /* 0x000fca00078e0208 */
[----:B------:R0:W-:Y:S01]  /*4ec0*/  @P1 STG.E desc[UR16][R74.64+0x200], R45 ;  /* 0x0002002d4a001986 */ /* 0x0001e2000c101910 */
[----:B------:R-:W-:-:S13]  /*4ed0*/  ISETP.GT.AND P1, PT, R115, 0x88, P5 ;  /* 0x000000887300780c */ /* 0x000fda0002f24270 */
[----:B0-----:R-:W-:Y:S05]  /*4ee0*/  @!P1 BRA `(.L_x_123) ;  /* 0x0000000000049947 */ /* 0x001fea0003800000 */
[----:B------:R0:W5:Y:S02]  /*4ef0*/  LDG.E.LTC128B R155, desc[UR16][R100.64+0x220] ;  /* 0x00022010649b7981 */ /* 0x000164000c1e1920 */
.L_x_123:
[----:B------:R-:W-:Y:S05]  /*4f00*/  BSYNC B1 ;  /* 0x0000000000017941 */ /* 0x000fea0003800000 */
.L_x_122:
[----:B-----5:R-:W-:Y:S01]  /*4f10*/  IMAD R5, R155, R110, RZ ;  /* 0x0000006e9b057224 */ /* 0x020fe200078e02ff */
[----:B------:R-:W-:Y:S03]  /*4f20*/  BSSY B1, `(.L_x_124) ;  /* 0x0000006000017945 */ /* 0x000fe60003800000 */
[----:B------:R-:W-:-:S05]  /*4f30*/  IMAD R5, R46, R7, R5 ;  /* 0x000000072e057224 */ /* 0x000fca00078e0205 */
[----:B------:R0:W-:Y:S01]  /*4f40*/  @P1 STG.E desc[UR16][R72.64+0x220], R5 ;  /* 0x0002200548001986 */ /* 0x0001e2000c101910 */
[----:B------:R-:W-:-:S13]  /*4f50*/  ISETP.GT.AND P1, PT, R115, 0x88, P4 ;  /* 0x000000887300780c */ /* 0x000fda0002724270 */
[----:B0-----:R-:W-:Y:S05]  /*4f60*/  @!P1 BRA `(.L_x_125) ;  /* 0x0000000000049947 */ /* 0x001fea0003800000 */
[----:B------:R0:W5:Y:S02]  /*4f70*/  LDG.E.LTC128B R155, desc[UR16][R98.64+0x220] ;  /* 0x00022010629b7981 */ /* 0x000164000c1e1920 */
.L_x_125:
[----:B------:R-:W-:Y:S05]  /*4f80*/  BSYNC B1 ;  /* 0x0000000000017941 */ /* 0x000fea0003800000 */
.L_x_124:
[----:B-----5:R-:W-:Y:S01]  /*4f90*/  IMAD R8, R155, R110, RZ ;  /* 0x0000006e9b087224 */ /* 0x020fe200078e02ff */
[----:B------:R-:W-:Y:S03]  /*4fa0*/  BSSY B1, `(.L_x_126) ;  /* 0x0000006000017945 */ /* 0x000fe60003800000 */
[----:B------:R-:W-:-:S05]  /*4fb0*/  IMAD R47, R47, R7, R8 ;  /* 0x000000072f2f7224 */ /* 0x000fca00078e0208 */
[----:B------:R0:W-:Y:S01]  /*4fc0*/  @P1 STG.E desc[UR16][R74.64+0x220], R47 ;  /* 0x0002202f4a001986 */ /* 0x0001e2000c101910 */
[----:B------:R-:W-:-:S13]  /*4fd0*/  ISETP.GT.AND P1, PT, R115, 0x80, P3 ;  /* 0x000000807300780c */ /* 0x000fda0001f24270 */
[----:B0-----:R-:W-:Y:S05]  /*4fe0*/  @!P1 BRA `(.L_x_127) ;  /* 0x0000000000049947 */ /* 0x001fea0003800000 */
[----:B------:R0:W5:Y:S02]  /*4ff0*/  LDG.E.LTC128B R155, desc[UR16][R138.64+0x200] ;  /* 0x000200108a9b7981 */ /* 0x000164000c1e1920 */
.L_x_127:
[----:B------:R-:W-:Y:S05]  /*5000*/  BSYNC B1 ;  /* 0x0000000000017941 */ /* 0x000fea0003800000 */
.L_x_126:
        /* <DEDUP_REMOVED lines=8> */
.L_x_129:
[----:B------:R-:W-:Y:S05]  /*5090*/  BSYNC B1 ;  /* 0x0000000000017941 */ /* 0x000fea0003800000 */
.L_x_128:
[----:B-----5:R-:W-:Y:S01]  /*50a0*/  IMAD R8, R155, R110, RZ ;  /* 0x0000006e9b087224 */ /* 0x020fe200078e02ff */
[----:B------:R-:W-:Y:S01]  /*50b0*/  ISETP.GT.AND P3, PT, R115, 0x88, P3 ;  /* 0x000000887300780c */ /* 0x000fe20001f64270 */
[----:B------:R-:W-:Y:S02]  /*50c0*/  BSSY B1, `(.L_x_130) ;  /* 0x0000005000017945 */ /* 0x000fe40003800000 */
[----:B------:R-:W-:-:S05]  /*50d0*/  IMAD R49, R49, R7, R8 ;  /* 0x0000000731317224 */ /* 0x000fca00078e0208 */
[----:B------:R0:W-:Y:S05]  /*50e0*/  @P1 STG.E desc[UR16][R78.64+0x200], R49 ;  /* 0x000200314e001986 */ /* 0x0001ea000c101910 */
[----:B------:R-:W-:Y:S05]  /*50f0*/  @!P3 BRA `(.L_x_131) ;  /* 0x000000000004b947 */ /* 0x000fea0003800000 */
[----:B------:R0:W5:Y:S02]  /*5100*/  LDG.E.LTC128B R155, desc[UR16][R138.64+0x220] ;  /* 0x000220108a9b7981 */ /* 0x000164000c1e1920 */
.L_x_131:
[----:B------:R-:W-:Y:S05]  /*5110*/  BSYNC B1 ;  /* 0x0000000000017941 */ /* 0x000fea0003800000 */
.L_x_130:
[----:B-----5:R-:W-:Y:S01]  /*5120*/  IMAD R5, R155, R110, RZ ;  /* 0x0000006e9b057224 */ /* 0x020fe200078e02ff */
[----:B------:R-:W-:Y:S01]  /*5130*/  ISETP.GT.AND P1, PT, R115, 0x88, P4 ;  /* 0x000000887300780c */ /* 0x000fe20002724270 */
[----:B------:R-:W-:Y:S02]  /*5140*/  BSSY B1, `(.L_x_132) ;  /* 0x0000005000017945 */ /* 0x000fe40003800000 */
[----:B------:R-:W-:-:S05]  /*5150*/  IMAD R5, R50, R7, R5 ;  /* 0x0000000732057224 */ /* 0x000fca00078e0205 */
[----:B------:R0:W-:Y:S05]  /*5160*/  @P3 STG.E desc[UR16][R76.64+0x220], R5 ;  /* 0x000220054c003986 */ /* 0x0001ea000c101910 */
[----:B------:R-:W-:Y:S05]  /*5170*/  @!P1 BRA `(.L_x_133) ;  /* 0x0000000000049947 */ /* 0x000fea0003800000 */
[----:B------:R0:W5:Y:S02]  /*5180*/  LDG.E.LTC128B R155, desc[UR16][R140.64+0x220] ;  /* 0x000220108c9b7981 */ /* 0x000164000c1e1920 */
.L_x_133:
[----:B------:R-:W-:Y:S05]  /*5190*/  BSYNC B1 ;  /* 0x0000000000017941 */ /* 0x000fea0003800000 */
.L_x_132:
[----:B-----5:R-:W-:Y:S01]  /*51a0*/  IMAD R8, R155, R110, RZ ;  /* 0x0000006e9b087224 */ /* 0x020fe200078e02ff */
[----:B------:R-:W-:Y:S01]  /*51b0*/  ISETP.GT.AND P3, PT, R115, 0x80, P2 ;  /* 0x000000807300780c */ /* 0x000fe20001764270 */
[----:B------:R-:W-:Y:S02]  /*51c0*/  BSSY B1, `(.L_x_134) ;  /* 0x0000005000017945 */ /* 0x000fe40003800000 */
[----:B------:R-:W-:-:S05]  /*51d0*/  IMAD R51, R51, R7, R8 ;  /* 0x0000000733337224 */ /* 0x000fca00078e0208 */
[----:B------:R0:W-:Y:S05]  /*51e0*/  @P1 STG.E desc[UR16][R78.64+0x220], R51 ;  /* 0x000220334e001986 */ /* 0x0001ea000c101910 */
[----:B------:R-:W-:Y:S05]  /*51f0*/  @!P3 BRA `(.L_x_135) ;  /* 0x000000000004b947 */ /* 0x000fea0003800000 */
[----:B------:R0:W5:Y:S02]  /*5200*/  LDG.E.LTC128B R155, desc[UR16][R102.64+0x200] ;  /* 0x00020010669b7981 */ /* 0x000164000c1e1920 */
.L_x_135:
[----:B------:R-:W-:Y:S05]  /*5210*/  BSYNC B1 ;  /* 0x0000000000017941 */ /* 0x000fea0003800000 */
.L_x_134:
[----:B0----5:R-:W-:Y:S01]  /*5220*/  IMAD R5, R155, R110, RZ ;  /* 0x0000006e9b057224 */ /* 0x021fe200078e02ff */
[----:B------:R-:W-:Y:S01]  /*5230*/  ISETP.GT.AND P1, PT, R115, 0x80, P6 ;  /* 0x000000807300780c */ /* 0x000fe20003724270 */
[----:B------:R-:W-:Y:S02]  /*5240*/  BSSY B1, `(.L_x_136) ;  /* 0x0000005000017945 */ /* 0x000fe40003800000 */
[----:B------:R-:W-:-:S05]  /*5250*/  IMAD R5, R52, R7, R5 ;  /* 0x0000000734057224 */ /* 0x000fca00078e0205 */
[----:B------:R0:W-:Y:S05]  /*5260*/  @P3 STG.E desc[UR16][R80.64+0x200], R5 ;  /* 0x0002000550003986 */ /* 0x0001ea000c101910 */
[----:B------:R-:W-:Y:S05]  /*5270*/  @!P1 BRA `(.L_x_137) ;  /* 0x0000000000049947 */ /* 0x000fea0003800000 */
[----:B------:R0:W5:Y:S02]  /*5280*/  LDG.E.LTC128B R155, desc[UR16][R104.64+0x200] ;  /* 0x00020010689b7981 */ /* 0x000164000c1e1920 */
.L_x_137:
[----:B------:R-:W-:Y:S05]  /*5290*/  BSYNC B1 ;  /* 0x0000000000017941 */ /* 0x000fea0003800000 */
.L_x_136:
[----:B-----5:R-:W-:Y:S01]  /*52a0*/  IMAD R8, R155, R110, RZ ;  /* 0x0000006e9b087224 */ /* 0x020fe200078e02ff */
[----:B------:R-:W-:Y:S01]  /*52b0*/  ISETP.GT.AND P2, PT, R115, 0x88, P2 ;  /* 0x000000887300780c */ /* 0x000fe20001744270 */
[----:B------:R-:W-:Y:S02]  /*52c0*/  BSSY B1, `(.L_x_138) ;  /* 0x0000005000017945 */ /* 0x000fe40003800000 */
[----:B------:R-:W-:-:S05]  /*52d0*/  IMAD R53, R53, R7, R8 ;  /* 0x0000000735357224 */ /* 0x000fca00078e0208 */
[----:B------:R0:W-:Y:S05]  /*52e0*/  @P1 STG.E desc[UR16][R12.64+0x200], R53 ;  /* 0x000200350c001986 */ /* 0x0001ea000c101910 */
[----:B------:R-:W-:Y:S05]  /*52f0*/  @!P2 BRA `(.L_x_139) ;  /* 0x000000000004a947 */ /* 0x000fea0003800000 */
[----:B------:R0:W5:Y:S02]  /*5300*/  LDG.E.LTC128B R155, desc[UR16][R102.64+0x220] ;  /* 0x00022010669b7981 */ /* 0x000164000c1e1920 */
.L_x_139:
[----:B------:R-:W-:Y:S05]  /*5310*/  BSYNC B1 ;  /* 0x0000000000017941 */ /* 0x000fea0003800000 */
.L_x_138:
[----:B0----5:R-:W-:Y:S01]  /*5320*/  IMAD R5, R155, R110, RZ ;  /* 0x0000006e9b057224 */ /* 0x021fe200078e02ff */
[----:B------:R-:W-:Y:S01]  /*5330*/  ISETP.GT.AND P1, PT, R115, 0x88, P6 ;  /* 0x000000887300780c */ /* 0x000fe20003724270 */
[----:B------:R-:W-:Y:S02]  /*5340*/  BSSY B1, `(.L_x_140) ;  /* 0x0000005000017945 */ /* 0x000fe40003800000 */
[----:B------:R-:W-:-:S05]  /*5350*/  IMAD R5, R54, R7, R5 ;  /* 0x0000000736057224 */ /* 0x000fca00078e0205 */
[----:B------:R0:W-:Y:S05]  /*5360*/  @P2 STG.E desc[UR16][R80.64+0x220], R5 ;  /* 0x0002200550002986 */ /* 0x0001ea000c101910 */
[----:B------:R-:W-:Y:S05]  /*5370*/  @!P1 BRA `(.L_x_141) ;  /* 0x0000000000049947 */ /* 0x000fea0003800000 */
[----:B------:R0:W5:Y:S02]  /*5380*/  LDG.E.LTC128B R155, desc[UR16][R104.64+0x220] ;  /* 0x00022010689b7981 */ /* 0x000164000c1e1920 */
.L_x_141:
[----:B------:R-:W-:Y:S05]  /*5390*/  BSYNC B1 ;  /* 0x0000000000017941 */ /* 0x000fea0003800000 */
.L_x_140:
[----:B-----5:R-:W-:-:S04]  /*53a0*/  IMAD R8, R155, R110, RZ ;  /* 0x0000006e9b087224 */ /* 0x020fc800078e02ff */
[----:B------:R-:W-:Y:S01]  /*53b0*/  IMAD R55, R55, R7, R8 ;  /* 0x0000000737377224 */ /* 0x000fe200078e0208 */
[----:B------:R-:W-:Y:S06]  /*53c0*/  @!P1 BRA `(.L_x_142) ;  /* 0x00000010009c9947 */ /* 0x000fec0003800000 */
[----:B------:R0:W-:Y:S01]  /*53d0*/  STG.E desc[UR16][R12.64+0x220], R55 ;  /* 0x000220370c007986 */ /* 0x0001e2000c101910 */
[----:B------:R-:W-:Y:S05]  /*53e0*/  BRA `(.L_x_142) ;  /* 0x0000001000947947 */ /* 0x000fea0003800000 */
.L_x_27:
[----:B------:R-:W-:Y:S01]  /*53f0*/  ULDC.64 UR8, c[0x0][0x6c0] ;  /* 0x0001b00000087ab9 */ /* 0x000fe20000000a00 */
[----:B------:R-:W-:Y:S01]  /*5400*/  P2R R98, PR, RZ, 0x1 ;  /* 0x00000001ff627803 */ /* 0x000fe20000000000 */
[-C--:B------:R-:W-:Y:S01]  /*5410*/  IMAD R5, R56, R7.reuse, RZ ;  /* 0x0000000738057224 */ /* 0x080fe200078e02ff */
[----:B------:R-:W-:Y:S01]  /*5420*/  LEA R8, P3, R16, UR8, 0x2 ;  /* 0x0000000810087c11 */ /* 0x000fe2000f8610ff */
[-C--:B------:R-:W-:Y:S01]  /*5430*/  IMAD R57, R57, R7.reuse, RZ ;  /* 0x0000000739397224 */ /* 0x080fe200078e02ff */
[----:B------:R-:W-:Y:S01]  /*5440*/  ISETP.GT.AND P0, PT, R129, 0x1, PT ;  /* 0x000000018100780c */ /* 0x000fe20003f04270 */
[-C--:B------:R-:W-:Y:S01]  /*5450*/  IMAD R15, R58, R7.reuse, RZ ;  /* 0x000000073a0f7224 */ /* 0x080fe200078e02ff */
[----:B------:R-:W-:Y:S01]  /*5460*/  LEA.HI.X R9, R16, UR9, R23, 0x2, P3 ;  /* 0x0000000910097c11 */ /* 0x000fe200098f1417 */
[----:B------:R-:W-:Y:S01]  /*5470*/  IMAD R59, R59, R7, RZ ;  /* 0x000000073b3b7224 */ /* 0x000fe200078e02ff */
[C---:B------:R-:W-:Y:S01]  /*5480*/  ISETP.GT.AND P3, PT, R115.reuse, RZ, P0 ;  /* 0x000000ff7300720c */ /* 0x040fe20000764270 */
[----:B------:R-:W-:Y:S01]  /*5490*/  USHF.L.U32 UR9, UR18, 0x2, URZ ;  /* 0x0000000212097899 */ /* 0x000fe2000800063f */
[C---:B------:R-:W-:Y:S01]  /*54a0*/  LEA R10, P4, R12.reuse, R8, 0x2 ;  /* 0x000000080c0a7211 */ /* 0x040fe200078810ff */
[----:B------:R0:W-:Y:S01]  /*54b0*/  @P2 STG.E desc[UR16][R8.64], R5 ;  /* 0x0000000508002986 */ /* 0x0001e2000c101910 */
[----:B------:R-:W-:Y:S01]  /*54c0*/  ISETP.GT.AND P2, PT, R115, 0x8, P1 ;  /* 0x000000087300780c */ /* 0x000fe20000f44270 */
[----:B------:R-:W-:Y:S01]  /*54d0*/  USHF.L.U64.HI UR8, UR18, 0x2, UR19 ;  /* 0x0000000212087899 */ /* 0x000fe20008010213 */
[C---:B------:R-:W-:Y:S01]  /*54e0*/  LEA.HI.X R11, R12.reuse, R9, R13, 0x2, P4 ;  /* 0x000000090c0b7211 */ /* 0x040fe200020f140d */
[----:B------:R-:W-:Y:S01]  /*54f0*/  IMAD R13, R13, 0x1c, RZ ;  /* 0x0000001c0d0d7824 */ /* 0x000fe200078e02ff */
[----:B------:R-:W-:Y:S01]  /*5500*/  ISETP.GT.AND P6, PT, R129, 0x8, PT ;  /* 0x000000088100780c */ /* 0x000fe20003fc4270 */
[-C--:B------:R-:W-:Y:S01]  /*5510*/  IMAD R61, R61, R7.reuse, RZ ;  /* 0x000000073d3d7224 */ /* 0x080fe200078e02ff */
[----:B------:R-:W-:Y:S01]  /*5520*/  ISETP.GT.AND P5, PT, R129, 0x9, PT ;  /* 0x000000098100780c */ /* 0x000fe20003fa4270 */
[----:B------:R-:W-:Y:S01]  /*5530*/  IMAD.WIDE.U32 R20, R12, 0x1c, R10 ;  /* 0x0000001c0c147825 */ /* 0x000fe200078e000a */
[----:B------:R-:W-:Y:S01]  /*5540*/  P2R R96, PR, RZ, 0x1 ;  /* 0x00000001ff607803 */ /* 0x000fe20000000000 */
[----:B------:R1:W-:Y:S01]  /*5550*/  @P3 STG.E desc[UR16][R10.64], R57 ;  /* 0x000000390a003986 */ /* 0x0003e2000c101910 */
[----:B------:R-:W-:Y:S01]  /*5560*/  ISETP.GT.AND P3, PT, R115, 0x8, P0 ;  /* 0x000000087300780c */ /* 0x000fe20000764270 */
[----:B------:R-:W-:Y:S01]  /*5570*/  IMAD.IADD R21, R13, 0x1, R21 ;  /* 0x000000010d157824 */ /* 0x000fe200078e0215 */
[----:B------:R-:W-:Y:S01]  /*5580*/  ISETP.GT.AND P0, PT, R129, 0x11, PT ;  /* 0x000000118100780c */ /* 0x000fe20003f04270 */
[----:B------:R-:W-:Y:S01]  /*5590*/  @P2 STG.E desc[UR16][R8.64+0x20], R15 ;  /* 0x0000200f08002986 */ /* 0x000fe2000c101910 */
[----:B------:R-:W-:Y:S01]  /*55a0*/  ISETP.GT.AND P2, PT, R115, RZ, P6 ;  /* 0x000000ff7300720c */ /* 0x000fe20003744270 */
[----:B0-----:R-:W-:-:S02]  /*55b0*/  IMAD R5, R60, R7, RZ ;  /* 0x000000073c057224 */ /* 0x001fc400078e02ff */
[-C--:B------:R-:W-:Y:S02]  /*55c0*/  IMAD R13, R62, R7.reuse, RZ ;  /* 0x000000073e0d7224 */ /* 0x080fe400078e02ff */
[-C--:B------:R-:W-:Y:S02]  /*55d0*/  IMAD R65, R65, R7.reuse, RZ ;  /* 0x0000000741417224 */ /* 0x080fe400078e02ff */
[-C--:B-1----:R-:W-:Y:S02]  /*55e0*/  IMAD R57, R63, R7.reuse, RZ ;  /* 0x000000073f397224 */ /* 0x082fe400078e02ff */
[----:B------:R0:W-:Y:S01]  /*55f0*/  @P3 STG.E desc[UR16][R10.64+0x20], R59 ;  /* 0x0000203b0a003986 */ /* 0x0001e2000c101910 */
[----:B------:R-:W-:Y:S01]  /*5600*/  IADD3 R18, P3, R10, UR9, RZ ;  /* 0x000000090a127c10 */ /* 0x000fe2000ff7e0ff */
[-C--:B------:R-:W-:Y:S02]  /*5610*/  IMAD R67, R67, R7.reuse, RZ ;  /* 0x0000000743437224 */ /* 0x080fe400078e02ff */
[----:B------:R1:W-:Y:S01]  /*5620*/  @P2 STG.E desc[UR16][R20.64], R5 ;  /* 0x0000000514002986 */ /* 0x0003e2000c101910 */
[----:B------:R-:W-:Y:S01]  /*5630*/  ISETP.GT.AND P2, PT, R115, RZ, P5 ;  /* 0x000000ff7300720c */ /* 0x000fe20002f44270 */
[-C--:B------:R-:W-:Y:S01]  /*5640*/  IMAD R69, R69, R7.reuse, RZ ;  /* 0x0000000745457224 */ /* 0x080fe200078e02ff */
[----:B------:R-:W-:Y:S01]  /*5650*/  IADD3.X R19, R11, UR8, RZ, P3, !PT ;  /* 0x000000080b137c10 */ /* 0x000fe20009ffe4ff */
[-C--:B------:R-:W-:Y:S01]  /*5660*/  IMAD R71, R71, R7.reuse, RZ ;  /* 0x0000000747477224 */ /* 0x080fe200078e02ff */
[----:B------:R-:W-:Y:S01]  /*5670*/  ISETP.GT.AND P3, PT, R129, 0x10, PT ;  /* 0x000000108100780c */ /* 0x000fe20003f64270 */
[----:B------:R-:W-:-:S02]  /*5680*/  IMAD R73, R73, R7, RZ ;  /* 0x0000000749497224 */ /* 0x000fc400078e02ff */
[-C--:B0-----:R-:W-:Y:S02]  /*5690*/  IMAD R59, R66, R7.reuse, RZ ;  /* 0x00000007423b7224 */ /* 0x081fe400078e02ff */
[-C--:B------:R-:W-:Y:S02]  /*56a0*/  IMAD R75, R75, R7.reuse, RZ ;  /* 0x000000074b4b7224 */ /* 0x080fe400078e02ff */
[-C--:B-1----:R-:W-:Y:S02]  /*56b0*/  IMAD R5, R64, R7.reuse, RZ ;  /* 0x0000000740057224 */ /* 0x082fe400078e02ff */
[----:B------:R-:W-:Y:S01]  /*56c0*/  @P2 STG.E desc[UR16][R18.64], R61 ;  /* 0x0000003d12002986 */ /* 0x000fe2000c101910 */
[----:B------:R-:W-:Y:S01]  /*56d0*/  ISETP.GT.AND P2, PT, R115, 0x8, P6 ;  /* 0x000000087300780c */ /* 0x000fe20003744270 */
[-C--:B------:R-:W-:Y:S02]  /*56e0*/  IMAD R91, R76, R7.reuse, RZ ;  /* 0x000000074c5b7224 */ /* 0x080fe400078e02ff */
[----:B------:R-:W-:-:S02]  /*56f0*/  IMAD R77, R77, R7, RZ ;  /* 0x000000074d4d7224 */ /* 0x000fc400078e02ff */
[-C--:B------:R-:W-:Y:S02]  /*5700*/  IMAD R97, R80, R7.reuse, RZ ;  /* 0x0000000750617224 */ /* 0x080fe400078e02ff */
[-C--:B------:R-:W-:Y:S02]  /*5710*/  IMAD R99, R81, R7.reuse, RZ ;  /* 0x0000000751637224 */ /* 0x080fe400078e02ff */
[-C--:B------:R-:W-:Y:S02]  /*5720*/  IMAD R85, R85, R7.reuse, RZ ;  /* 0x0000000755557224 */ /* 0x080fe400078e02ff */
[-C--:B------:R-:W-:Y:S02]  /*5730*/  IMAD R87, R87, R7.reuse, RZ ;  /* 0x0000000757577224 */ /* 0x080fe400078e02ff */
[----:B------:R0:W-:Y:S01]  /*5740*/  @P2 STG.E desc[UR16][R20.64+0x20], R13 ;  /* 0x0000200d14002986 */ /* 0x0001e2000c101910 */
[----:B------:R-:W-:Y:S01]  /*5750*/  ISETP.GT.AND P2, PT, R115, 0x8, P5 ;  /* 0x000000087300780c */ /* 0x000fe20002f44270 */
[----:B------:R-:W-:-:S02]  /*5760*/  IMAD R25, R25, R7, RZ ;  /* 0x0000000719197224 */ /* 0x000fc400078e02ff */
[-C--:B------:R-:W-:Y:S02]  /*5770*/  IMAD R27, R27, R7.reuse, RZ ;  /* 0x000000071b1b7224 */ /* 0x080fe400078e02ff */
[-C--:B------:R-:W-:Y:S02]  /*5780*/  IMAD R29, R29, R7.reuse, RZ ;  /* 0x000000071d1d7224 */ /* 0x080fe400078e02ff */
[-C--:B------:R-:W-:Y:S02]  /*5790*/  IMAD R31, R31, R7.reuse, RZ ;  /* 0x000000071f1f7224 */ /* 0x080fe400078e02ff */
[-C--:B------:R-:W-:Y:S02]  /*57a0*/  IMAD R33, R33, R7.reuse, RZ ;  /* 0x0000000721217224 */ /* 0x080fe400078e02ff */
[-C--:B------:R-:W-:Y:S02]  /*57b0*/  IMAD R35, R35, R7.reuse, RZ ;  /* 0x0000000723237224 */ /* 0x080fe400078e02ff */
[----:B------:R-:W-:Y:S01]  /*57c0*/  @P2 STG.E desc[UR16][R18.64+0x20], R57 ;  /* 0x0000203912002986 */ /* 0x000fe2000c101910 */
[----:B------:R-:W-:Y:S01]  /*57d0*/  IADD3 R88, P2, R20, UR9, RZ ;  /* 0x0000000914587c10 */ /* 0x000fe2000ff5e0ff */
[----:B------:R-:W-:-:S02]  /*57e0*/  IMAD R37, R37, R7, RZ ;  /* 0x0000000725257224 */ /* 0x000fc400078e02ff */
[-C--:B------:R-:W-:Y:S01]  /*57f0*/  IMAD R39, R39, R7.reuse, RZ ;  /* 0x0000000727277224 */ /* 0x080fe200078e02ff */
[----:B------:R-:W-:Y:S01]  /*5800*/  IADD3.X R89, R21, UR8, RZ, P2, !PT ;  /* 0x0000000815597c10 */ /* 0x000fe200097fe4ff */
[-C--:B------:R-:W-:Y:S01]  /*5810*/  IMAD R41, R41, R7.reuse, RZ ;  /* 0x0000000729297224 */ /* 0x080fe200078e02ff */
[----:B------:R-:W-:Y:S01]  /*5820*/  IADD3 R62, P2, R18, UR9, RZ ;  /* 0x00000009123e7c10 */ /* 0x000fe2000ff5e0ff */
[-C--:B------:R-:W-:Y:S02]  /*5830*/  IMAD R43, R43, R7.reuse, RZ ;  /* 0x000000072b2b7224 */ /* 0x080fe400078e02ff */
[-C--:B------:R-:W-:Y:S01]  /*5840*/  IMAD R45, R45, R7.reuse, RZ ;  /* 0x000000072d2d7224 */ /* 0x080fe200078e02ff */
[----:B------:R-:W-:Y:S01]  /*5850*/  IADD3.X R63, R19, UR8, RZ, P2, !PT ;  /* 0x00000008133f7c10 */ /* 0x000fe200097fe4ff */
[-C--:B------:R-:W-:Y:S01]  /*5860*/  IMAD R47, R47, R7.reuse, RZ ;  /* 0x000000072f2f7224 */ /* 0x080fe200078e02ff */
[----:B------:R-:W-:Y:S01]  /*5870*/  IADD3 R22, P2, R62, UR9, RZ ;  /* 0x000000093e167c10 */ /* 0x000fe2000ff5e0ff */
[----:B------:R-:W-:-:S02]  /*5880*/  IMAD R49, R49, R7, RZ ;  /* 0x0000000731317224 */ /* 0x000fc400078e02ff */
[-C--:B------:R-:W-:Y:S01]  /*5890*/  IMAD R51, R51, R7.reuse, RZ ;  /* 0x0000000733337224 */ /* 0x080fe200078e02ff */
[----:B------:R-:W-:Y:S01]  /*58a0*/  IADD3.X R23, R63, UR8, RZ, P2, !PT ;  /* 0x000000083f177c10 */ /* 0x000fe200097fe4ff */
[-C--:B------:R-:W-:Y:S01]  /*58b0*/  IMAD R53, R53, R7.reuse, RZ ;  /* 0x0000000735357224 */ /* 0x080fe200078e02ff */
[----:B------:R-:W-:Y:S01]  /*58c0*/  IADD3 R16, P2, R62, UR9, RZ ;  /* 0x000000093e107c10 */ /* 0x000fe2000ff5e0ff */
[----:B------:R-:W-:-:S03]  /*58d0*/  IMAD R55, R55, R7, RZ ;  /* 0x0000000737377224 */ /* 0x000fc600078e02ff */
[----:B------:R-:W-:Y:S02]  /*58e0*/  IADD3.X R17, R63, UR8, RZ, P2, !PT ;  /* 0x000000083f117c10 */ /* 0x000fe400097fe4ff */
[----:B------:R-:W-:-:S04]  /*58f0*/  IADD3 R14, P2, R22, UR9, RZ ;  /* 0x00000009160e7c10 */ /* 0x000fc8000ff5e0ff */
[----:B------:R-:W-:Y:S02]  /*5900*/  IADD3.X R15, R23, UR8, RZ, P2, !PT ;  /* 0x00000008170f7c10 */ /* 0x000fe400097fe4ff */
[----:B------:R-:W-:-:S04]  /*5910*/  IADD3 R12, P2, R16, UR9, RZ ;  /* 0x00000009100c7c10 */ /* 0x000fc8000ff5e0ff */
[----:B0-----:R-:W-:Y:S02]  /*5920*/  IADD3.X R13, R17, UR8, RZ, P2, !PT ;  /* 0x00000008110d7c10 */ /* 0x001fe400097fe4ff */
[----:B------:R-:W-:-:S13]  /*5930*/  ISETP.GT.AND P2, PT, R115, RZ, P3 ;  /* 0x000000ff7300720c */ /* 0x000fda0001f44270 */
[----:B------:R0:W-:Y:S01]  /*5940*/  @P2 STG.E desc[UR16][R88.64], R5 ;  /* 0x0000000558002986 */ /* 0x0001e2000c101910 */
[----:B------:R-:W-:Y:S01]  /*5950*/  ISETP.GT.AND P2, PT, R115, RZ, P0 ;  /* 0x000000ff7300720c */ /* 0x000fe20000744270 */
[----:B0-----:R-:W-:-:S12]  /*5960*/  IMAD R5, R68, R7, RZ ;  /* 0x0000000744057224 */ /* 0x001fd800078e02ff */
[----:B------:R-:W-:Y:S01]  /*5970*/  @P2 STG.E desc[UR16][R62.64], R65 ;  /* 0x000000413e002986 */ /* 0x000fe2000c101910 */
[----:B------:R-:W-:Y:S02]  /*5980*/  ISETP.GT.AND P2, PT, R115, 0x8, P3 ;  /* 0x000000087300780c */ /* 0x000fe40001f44270 */
[----:B------:R-:W-:-:S11]  /*5990*/  ISETP.GT.AND P3, PT, R129, 0x18, PT ;  /* 0x000000188100780c */ /* 0x000fd60003f64270 */
[----:B------:R-:W-:Y:S02]  /*59a0*/  @P2 IMAD.MOV.U32 R56, RZ, RZ, R88 ;  /* 0x000000ffff382224 */ /* 0x000fe400078e0058 */
[----:B------:R-:W-:-:S05]  /*59b0*/  @P2 IMAD.MOV.U32 R57, RZ, RZ, R89 ;  /* 0x000000ffff392224 */ /* 0x000fca00078e0059 */
[----:B------:R0:W-:Y:S01]  /*59c0*/  @P2 STG.E desc[UR16][R56.64+0x20], R59 ;  /* 0x0000203b38002986 */ /* 0x0001e2000c101910 */
[----:B------:R-:W-:Y:S02]  /*59d0*/  ISETP.GT.AND P2, PT, R115, 0x8, P0 ;  /* 0x000000087300780c */ /* 0x000fe40000744270 */
[----:B------:R-:W-:-:S11]  /*59e0*/  ISETP.GT.AND P0, PT, R129, 0x19, PT ;  /* 0x000000198100780c */ /* 0x000fd60003f04270 */
[----:B0-----:R-:W-:Y:S02]  /*59f0*/  @P2 IMAD.MOV.U32 R56, RZ, RZ, R62 ;  /* 0x000000ffff382224 */ /* 0x001fe400078e003e */
[----:B------:R-:W-:-:S05]  /*5a00*/  @P2 IMAD.MOV.U32 R57, RZ, RZ, R63 ;  /* 0x000000ffff392224 */ /* 0x000fca00078e003f */
[----:B------:R0:W-:Y:S01]  /*5a10*/  @P2 STG.E desc[UR16][R56.64+0x20], R67 ;  /* 0x0000204338002986 */ /* 0x0001e2000c101910 */
[----:B------:R-:W-:-:S04]  /*5a20*/  IADD3 R94, P2, R88, UR9, RZ ;  /* 0x00000009585e7c10 */ /* 0x000fc8000ff5e0ff */
[----:B------:R-:W-:Y:S02]  /*5a30*/  IADD3.X R95, R89, UR8, RZ, P2, !PT ;  /* 0x00000008595f7c10 */ /* 0x000fe400097fe4ff */
[----:B------:R-:W-:Y:S01]  /*5a40*/  ISETP.GT.AND P2, PT, R115, RZ, P3 ;  /* 0x000000ff7300720c */ /* 0x000fe20001f44270 */
[----:B0-----:R-:W-:-:S12]  /*5a50*/  IMAD R67, R72, R7, RZ ;  /* 0x0000000748437224 */ /* 0x001fd800078e02ff */
[----:B------:R0:W-:Y:S01]  /*5a60*/  @P2 STG.E desc[UR16][R94.64], R5 ;  /* 0x000000055e002986 */ /* 0x0001e2000c101910 */
[----:B------:R-:W-:Y:S01]  /*5a70*/  ISETP.GT.AND P2, PT, R115, RZ, P0 ;  /* 0x000000ff7300720c */ /* 0x000fe20000744270 */
[----:B0-----:R-:W-:-:S12]  /*5a80*/  IMAD R5, R70, R7, RZ ;  /* 0x0000000746057224 */ /* 0x001fd800078e02ff */
[----:B------:R-:W-:Y:S01]  /*5a90*/  @P2 STG.E desc[UR16][R22.64], R69 ;  /* 0x0000004516002986 */ /* 0x000fe2000c101910 */
[----:B------:R-:W-:-:S04]  /*5aa0*/  IADD3 R92, P2, R88, UR9, RZ ;  /* 0x00000009585c7c10 */ /* 0x000fc8000ff5e0ff */
[----:B------:R-:W-:Y:S02]  /*5ab0*/  IADD3.X R93, R89, UR8, RZ, P2, !PT ;  /* 0x00000008595d7c10 */ /* 0x000fe400097fe4ff */
[----:B------:R-:W-:-:S04]  /*5ac0*/  IADD3 R60, P2, R14, UR9, RZ ;  /* 0x000000090e3c7c10 */ /* 0x000fc8000ff5e0ff */
[----:B------:R-:W-:Y:S02]  /*5ad0*/  IADD3.X R61, R15, UR8, RZ, P2, !PT ;  /* 0x000000080f3d7c10 */ /* 0x000fe400097fe4ff */
[----:B------:R-:W-:-:S04]  /*5ae0*/  IADD3 R56, P2, R12, UR9, RZ ;  /* 0x000000090c387c10 */ /* 0x000fc8000ff5e0ff */
[----:B------:R-:W-:Y:S02]  /*5af0*/  IADD3.X R57, R13, UR8, RZ, P2, !PT ;  /* 0x000000080d397c10 */ /* 0x000fe400097fe4ff */
[----:B------:R-:W-:Y:S02]  /*5b00*/  ISETP.GT.AND P2, PT, R115, 0x8, P3 ;  /* 0x000000087300780c */ /* 0x000fe40001f44270 */
[----:B------:R-:W-:-:S11]  /*5b10*/  ISETP.GT.AND P3, PT, R129, 0x20, PT ;  /* 0x000000208100780c */ /* 0x000fd60003f64270 */
[----:B------:R0:W-:Y:S01]  /*5b20*/  @P2 STG.E desc[UR16][R92.64+0x20], R5 ;  /* 0x000020055c002986 */ /* 0x0001e2000c101910 */
[----:B------:R-:W-:Y:S02]  /*5b30*/  ISETP.GT.AND P2, PT, R115, 0x8, P0 ;  /* 0x000000087300780c */ /* 0x000fe40000744270 */
[----:B------:R-:W-:Y:S01]  /*5b40*/  ISETP.GT.AND P0, PT, R129, 0x21, PT ;  /* 0x000000218100780c */ /* 0x000fe20003f04270 */
[----:B0-----:R-:W-:-:S10]  /*5b50*/  IMAD R5, R74, R7, RZ ;  /* 0x000000074a057224 */ /* 0x001fd400078e02ff */
[----:B------:R0:W-:Y:S01]  /*5b60*/  @P2 STG.E desc[UR16][R16.64+0x20], R71 ;  /* 0x0000204710002986 */ /* 0x0001e2000c101910 */
[----:B------:R-:W-:-:S04]  /*5b70*/  IADD3 R68, P2, R94, UR9, RZ ;  /* 0x000000095e447c10 */ /* 0x000fc8000ff5e0ff */
[----:B------:R-:W-:Y:S02]  /*5b80*/  IADD3.X R69, R95, UR8, RZ, P2, !PT ;  /* 0x000000085f457c10 */ /* 0x000fe400097fe4ff */
[----:B------:R-:W-:-:S13]  /*5b90*/  ISETP.GT.AND P2, PT, R115, RZ, P3 ;  /* 0x000000ff7300720c */ /* 0x000fda0001f44270 */
[----:B------:R-:W-:Y:S01]  /*5ba0*/  @P2 STG.E desc[UR16][R68.64], R67 ;  /* 0x0000004344002986 */ /* 0x000fe2000c101910 */
[----:B------:R-:W-:-:S13]  /*5bb0*/  ISETP.GT.AND P2, PT, R115, RZ, P0 ;  /* 0x000000ff7300720c */ /* 0x000fda0000744270 */
[----:B------:R-:W-:Y:S01]  /*5bc0*/  @P2 STG.E desc[UR16][R14.64], R73 ;  /* 0x000000490e002986 */ /* 0x000fe2000c101910 */
[----:B------:R-:W-:-:S04]  /*5bd0*/  IADD3 R70, P2, R92, UR9, RZ ;  /* 0x000000095c467c10 */ /* 0x000fc8000ff5e0ff */
[----:B0-----:R-:W-:Y:S02]  /*5be0*/  IADD3.X R71, R93, UR8, RZ, P2, !PT ;  /* 0x000000085d477c10 */ /* 0x001fe400097fe4ff */
[----:B------:R-:W-:-:S04]  /*5bf0*/  IADD3 R64, P2, R60, UR9, RZ ;  /* 0x000000093c407c10 */ /* 0x000fc8000ff5e0ff */
[----:B------:R-:W-:Y:S02]  /*5c00*/  IADD3.X R65, R61, UR8, RZ, P2, !PT ;  /* 0x000000083d417c10 */ /* 0x000fe400097fe4ff */
[----:B------:R-:W-:-:S04]  /*5c10*/  IADD3 R58, P2, R56, UR9, RZ ;  /* 0x00000009383a7c10 */ /* 0x000fc8000ff5e0ff */
[----:B------:R-:W-:Y:S02]  /*5c20*/  IADD3.X R59, R57, UR8, RZ, P2, !PT ;  /* 0x00000008393b7c10 */ /* 0x000fe400097fe4ff */
[----:B------:R-:W-:-:S13]  /*5c30*/  ISETP.GT.AND P2, PT, R115, 0x8, P3 ;  /* 0x000000087300780c */ /* 0x000fda0001f44270 */
[----:B------:R0:W-:Y:S01]  /*5c40*/  @P2 STG.E desc[UR16][R70.64+0x20], R5 ;  /* 0x0000200546002986 */ /* 0x0001e2000c101910 */
[----:B------:R-:W-:Y:S02]  /*5c50*/  ISETP.GT.AND P2, PT, R115, 0x8, P0 ;  /* 0x000000087300780c */ /* 0x000fe40000744270 */
[----:B------:R-:W-:Y:S01]  /*5c60*/  ISETP.GT.AND P0, PT, R129, 0x28, PT ;  /* 0x000000288100780c */ /* 0x000fe20003f04270 */
[----:B0-----:R-:W-:-:S10]  /*5c70*/  IMAD R5, R78, R7, RZ ;  /* 0x000000074e057224 */ /* 0x001fd400078e02ff */
[----:B------:R-:W-:Y:S01]  /*5c80*/  @P2 STG.E desc[UR16][R12.64+0x20], R75 ;  /* 0x0000204b0c002986 */ /* 0x000fe2000c101910 */
[----:B------:R-:W-:-:S04]  /*5c90*/  IADD3 R72, P2, R68, UR9, RZ ;  /* 0x0000000944487c10 */ /* 0x000fc8000ff5e0ff */
[----:B------:R-:W-:Y:S02]  /*5ca0*/  IADD3.X R73, R69, UR8, RZ, P2, !PT ;  /* 0x0000000845497c10 */ /* 0x000fe400097fe4ff */
[----:B------:R-:W-:-:S13]  /*5cb0*/  ISETP.GT.AND P2, PT, R115, RZ, P0 ;  /* 0x000000ff7300720c */ /* 0x000fda0000744270 */
[----:B------:R0:W-:Y:S01]  /*5cc0*/  @P2 STG.E desc[UR16][R72.64], R91 ;  /* 0x0000005b48002986 */ /* 0x0001e2000c101910 */
[----:B------:R-:W-:-:S04]  /*5cd0*/  ISETP.GT.AND P2, PT, R129, 0x29, PT ;  /* 0x000000298100780c */ /* 0x000fc80003f44270 */
[----:B------:R-:W-:Y:S01]  /*5ce0*/  ISETP.GT.AND P3, PT, R115, RZ, P2 ;  /* 0x000000ff7300720c */ /* 0x000fe20001764270 */
[----:B0-----:R-:W-:-:S12]  /*5cf0*/  IMAD R91, R79, R7, RZ ;  /* 0x000000074f5b7224 */ /* 0x001fd800078e02ff */
[----:B------:R-:W-:Y:S01]  /*5d00*/  @P3 STG.E desc[UR16][R60.64], R77 ;  /* 0x0000004d3c003986 */ /* 0x000fe2000c101910 */
[----:B------:R-:W-:-:S04]  /*5d10*/  IADD3 R74, P3, R70, UR9, RZ ;  /* 0x00000009464a7c10 */ /* 0x000fc8000ff7e0ff */
[----:B------:R-:W-:Y:S02]  /*5d20*/  IADD3.X R75, R71, UR8, RZ, P3, !PT ;  /* 0x00000008474b7c10 */ /* 0x000fe40009ffe4ff */
[----:B------:R-:W-:-:S04]  /*5d30*/  IADD3 R66, P3, R64, UR9, RZ ;  /* 0x0000000940427c10 */ /* 0x000fc8000ff7e0ff */
[----:B------:R-:W-:Y:S02]  /*5d40*/  IADD3.X R67, R65, UR8, RZ, P3, !PT ;  /* 0x0000000841437c10 */ /* 0x000fe40009ffe4ff */
[----:B------:R-:W-:-:S13]  /*5d50*/  ISETP.GT.AND P3, PT, R115, 0x8, P0 ;  /* 0x000000087300780c */ /* 0x000fda0000764270 */
[----:B------:R0:W-:Y:S01]  /*5d60*/  @P3 STG.E desc[UR16][R74.64+0x20], R5 ;  /* 0x000020054a003986 */ /* 0x0001e2000c101910 */
[----:B------:R-:W-:Y:S01]  /*5d70*/  ISETP.GT.AND P3, PT, R115, 0x8, P2 ;  /* 0x000000087300780c */ /* 0x000fe20001764270 */
[----:B0-----:R-:W-:-:S12]  /*5d80*/  IMAD R5, R82, R7, RZ ;  /* 0x0000000752057224 */ /* 0x001fd800078e02ff */
[----:B------:R-:W-:Y:S01]  /*5d90*/  @P3 STG.E desc[UR16][R56.64+0x20], R91 ;  /* 0x0000205b38003986 */ /* 0x000fe2000c101910 */
[----:B------:R-:W-:-:S04]  /*5da0*/  IADD3 R78, P3, R72, UR9, RZ ;  /* 0x00000009484e7c10 */ /* 0x000fc8000ff7e0ff */
[----:B------:R-:W-:Y:S02]  /*5db0*/  IADD3.X R79, R73, UR8, RZ, P3, !PT ;  /* 0x00000008494f7c10 */ /* 0x000fe40009ffe4ff */
[----:B------:R-:W-:-:S04]  /*5dc0*/  ISETP.GT.AND P3, PT, R129, 0x30, PT ;  /* 0x000000308100780c */ /* 0x000fc80003f64270 */
[----:B------:R-:W-:-:S13]  /*5dd0*/  ISETP.GT.AND P4, PT, R115, RZ, P3 ;  /* 0x000000ff7300720c */ /* 0x000fda0001f84270 */
[----:B------:R0:W-:Y:S01]  /*5de0*/  @P4 STG.E desc[UR16][R78.64], R97 ;  /* 0x000000614e004986 */ /* 0x0001e2000c101910 */
[----:B------:R-:W-:-:S04]  /*5df0*/  ISETP.GT.AND P4, PT, R129, 0x31, PT ;  /* 0x000000318100780c */ /* 0x000fc80003f84270 */
[----:B------:R-:W-:Y:S01]  /*5e00*/  ISETP.GT.AND P5, PT, R115, RZ, P4 ;  /* 0x000000ff7300720c */ /* 0x000fe200027a4270 */
[----:B0-----:R-:W-:-:S12]  /*5e10*/  IMAD R97, R83, R7, RZ ;  /* 0x0000000753617224 */ /* 0x001fd800078e02ff */
[----:B------:R0:W-:Y:S01]  /*5e20*/  @P5 STG.E desc[UR16][R64.64], R99 ;  /* 0x0000006340005986 */ /* 0x0001e2000c101910 */
[----:B------:R-:W-:-:S04]  /*5e30*/  IADD3 R80, P5, R74, UR9, RZ ;  /* 0x000000094a507c10 */ /* 0x000fc8000ffbe0ff */
[----:B------:R-:W-:Y:S02]  /*5e40*/  IADD3.X R81, R75, UR8, RZ, P5, !PT ;  /* 0x000000084b517c10 */ /* 0x000fe4000affe4ff */
[----:B------:R-:W-:Y:S01]  /*5e50*/  ISETP.GT.AND P5, PT, R115, 0x8, P3 ;  /* 0x000000087300780c */ /* 0x000fe20001fa4270 */
        /* <DEDUP_REMOVED lines=9> */
[----:B------:R-:W-:-:S04]  /*5ef0*/  ISETP.GT.AND P5, PT, R129, 0x38, PT ;  /* 0x000000388100780c */ /* 0x000fc80003fa4270 */
[----:B------:R-:W-:Y:S01]  /*5f00*/  ISETP.GT.AND P6, PT, R115, RZ, P5 ;  /* 0x000000ff7300720c */ /* 0x000fe20002fc4270 */
[----:B0-----:R-:W-:-:S12]  /*5f10*/  IMAD R97, R24, R7, RZ ;  /* 0x0000000718617224 */ /* 0x001fd800078e02ff */
[----:B------:R-:W-:Y:S01]  /*5f20*/  @P6 STG.E desc[UR16][R76.64], R99 ;  /* 0x000000634c006986 */ /* 0x000fe2000c101910 */
[----:B------:R-:W-:-:S04]  /*5f30*/  IADD3 R90, P6, R80, UR9, RZ ;  /* 0x00000009505a7c10 */ /* 0x000fc8000ffde0ff */
[----:B------:R-:W-:Y:S02]  /*5f40*/  IADD3.X R91, R81, UR8, RZ, P6, !PT ;  /* 0x00000008515b7c10 */ /* 0x000fe4000b7fe4ff */
[----:B------:R-:W-:-:S04]  /*5f50*/  ISETP.GT.AND P6, PT, R129, 0x39, PT ;  /* 0x000000398100780c */ /* 0x000fc80003fc4270 */
[----:B------:R-:W-:-:S13]  /*5f60*/  ISETP.GT.AND P0, PT, R115, RZ, P6 ;  /* 0x000000ff7300720c */ /* 0x000fda0003704270 */
[----:B------:R0:W-:Y:S01]  /*5f70*/  @P0 STG.E desc[UR16][R66.64], R85 ;  /* 0x0000005542000986 */ /* 0x0001e2000c101910 */
[----:B------:R-:W-:Y:S01]  /*5f80*/  ISETP.GT.AND P0, PT, R115, 0x8, P5 ;  /* 0x000000087300780c */ /* 0x000fe20002f04270 */
[----:B0-----:R-:W-:-:S12]  /*5f90*/  IMAD R85, R28, R7, RZ ;  /* 0x000000071c557224 */ /* 0x001fd800078e02ff */
[----:B------:R0:W-:Y:S01]  /*5fa0*/  @P0 STG.E desc[UR16][R90.64+0x20], R5 ;  /* 0x000020055a000986 */ /* 0x0001e2000c101910 */
[----:B------:R-:W-:Y:S01]  /*5fb0*/  ISETP.GT.AND P0, PT, R115, 0x8, P6 ;  /* 0x000000087300780c */ /* 0x000fe20003704270 */
[----:B0-----:R-:W-:-:S12]  /*5fc0*/  IMAD R5, R26, R7, RZ ;  /* 0x000000071a057224 */ /* 0x001fd800078e02ff */
[----:B------:R-:W-:Y:S01]  /*5fd0*/  @P0 STG.E desc[UR16][R82.64+0x20], R87 ;  /* 0x0000205752000986 */ /* 0x000fe2000c101910 */
[C---:B------:R-:W-:Y:S02]  /*5fe0*/  ISETP.GT.AND P0, PT, R115.reuse, 0x80, P1 ;  /* 0x000000807300780c */ /* 0x040fe40000f04270 */
[----:B------:R-:W-:-:S11]  /*5ff0*/  ISETP.GT.AND P1, PT, R115, 0x88, P1 ;  /* 0x000000887300780c */ /* 0x000fd60000f24270 */
[----:B------:R-:W-:Y:S01]  /*6000*/  @P0 STG.E desc[UR16][R8.64+0x200], R97 ;  /* 0x0002006108000986 */ /* 0x000fe2000c101910 */
[----:B------:R-:W-:-:S04]  /*6010*/  ISETP.NE.AND P0, PT, R96, RZ, PT ;  /* 0x000000ff6000720c */ /* 0x000fc80003f05270 */
[----:B------:R-:W-:-:S13]  /*6020*/  ISETP.GT.AND P0, PT, R115, 0x80, P0 ;  /* 0x000000807300780c */ /* 0x000fda0000704270 */
[----:B------:R-:W-:Y:S01]  /*6030*/  @P0 STG.E desc[UR16][R10.64+0x200], R25 ;  /* 0x000200190a000986 */ /* 0x000fe2000c101910 */
[----:B------:R-:W-:-:S03]  /*6040*/  ISETP.NE.AND P0, PT, R98, RZ, PT ;  /* 0x000000ff6200720c */ /* 0x000fc60003f05270 */
[----:B------:R0:W-:Y:S01]  /*6050*/  @P1 STG.E desc[UR16][R8.64+0x220], R5 ;  /* 0x0002200508001986 */ /* 0x0001e2000c101910 */
[----:B------:R-:W-:-:S04]  /*6060*/  ISETP.GT.AND P1, PT, R129, 0x1, PT ;  /* 0x000000018100780c */ /* 0x000fc80003f24270 */
[----:B------:R-:W-:Y:S01]  /*6070*/  ISETP.GT.AND P1, PT, R115, 0x88, P1 ;  /* 0x000000887300780c */ /* 0x000fe20000f24270 */
[----:B0-----:R-:W-:-:S12]  /*6080*/  IMAD R5, R30, R7, RZ ;  /* 0x000000071e057224 */ /* 0x001fd800078e02ff */
[----:B------:R0:W-:Y:S01]  /*6090*/  @P1 STG.E desc[UR16][R10.64+0x220], R27 ;  /* 0x0002201b0a001986 */ /* 0x0001e2000c101910 */
[----:B------:R-:W-:-:S04]  /*60a0*/  ISETP.GT.AND P1, PT, R129, 0x8, PT ;  /* 0x000000088100780c */ /* 0x000fc80003f24270 */
[----:B------:R-:W-:Y:S01]  /*60b0*/  ISETP.GT.AND P1, PT, R115, 0x80, P1 ;  /* 0x000000807300780c */ /* 0x000fe20000f24270 */
[----:B0-----:R-:W-:-:S12]  /*60c0*/  IMAD R11, R32, R7, RZ ;  /* 0x00000007200b7224 */ /* 0x001fd800078e02ff */
[----:B------:R-:W-:Y:S01]  /*60d0*/  @P1 STG.E desc[UR16][R20.64+0x200], R85 ;  /* 0x0002005514001986 */ /* 0x000fe2000c101910 */
[----:B------:R-:W-:-:S04]  /*60e0*/  ISETP.GT.AND P1, PT, R129, 0x9, PT ;  /* 0x000000098100780c */ /* 0x000fc80003f24270 */
[----:B------:R-:W-:-:S13]  /*60f0*/  ISETP.GT.AND P1, PT, R115, 0x80, P1 ;  /* 0x000000807300780c */ /* 0x000fda0000f24270 */
[----:B------:R-:W-:Y:S01]  /*6100*/  @P1 STG.E desc[UR16][R18.64+0x200], R29 ;  /* 0x0002001d12001986 */ /* 0x000fe2000c101910 */
[----:B------:R-:W-:-:S04]  /*6110*/  ISETP.GT.AND P1, PT, R129, 0x8, PT ;  /* 0x000000088100780c */ /* 0x000fc80003f24270 */
[----:B------:R-:W-:-:S13]  /*6120*/  ISETP.GT.AND P1, PT, R115, 0x88, P1 ;  /* 0x000000887300780c */ /* 0x000fda0000f24270 */
[----:B------:R0:W-:Y:S01]  /*6130*/  @P1 STG.E desc[UR16][R20.64+0x220], R5 ;  /* 0x0002200514001986 */ /* 0x0001e2000c101910 */
[----:B------:R-:W-:-:S04]  /*6140*/  ISETP.GT.AND P1, PT, R129, 0x9, PT ;  /* 0x000000098100780c */ /* 0x000fc80003f24270 */
[----:B------:R-:W-:Y:S01]  /*6150*/  ISETP.GT.AND P1, PT, R115, 0x88, P1 ;  /* 0x000000887300780c */ /* 0x000fe20000f24270 */
[----:B0-----:R-:W-:-:S12]  /*6160*/  IMAD R5, R34, R7, RZ ;  /* 0x0000000722057224 */ /* 0x001fd800078e02ff */
[----:B------:R-:W-:Y:S01]  /*6170*/  @P1 STG.E desc[UR16][R18.64+0x220], R31 ;  /* 0x0002201f12001986 */ /* 0x000fe2000c101910 */
[----:B------:R-:W-:-:S04]  /*6180*/  ISETP.GT.AND P1, PT, R129, 0x10, PT ;  /* 0x000000108100780c */ /* 0x000fc80003f24270 */
[----:B------:R-:W-:-:S13]  /*6190*/  ISETP.GT.AND P1, PT, R115, 0x80, P1 ;  /* 0x000000807300780c */ /* 0x000fda0000f24270 */
[----:B------:R-:W-:Y:S02]  /*61a0*/  @P1 IMAD.MOV.U32 R8, RZ, RZ, R88 ;  /* 0x000000ffff081224 */ /* 0x000fe400078e0058 */
[----:B------:R-:W-:-:S05]  /*61b0*/  @P1 IMAD.MOV.U32 R9, RZ, RZ, R89 ;  /* 0x000000ffff091224 */ /* 0x000fca00078e0059 */
[----:B------:R0:W-:Y:S01]  /*61c0*/  @P1 STG.E desc[UR16][R8.64+0x200], R11 ;  /* 0x0002000b08001986 */ /* 0x0001e2000c101910 */
[----:B------:R-:W-:-:S04]  /*61d0*/  ISETP.GT.AND P1, PT, R129, 0x11, PT ;  /* 0x000000118100780c */ /* 0x000fc80003f24270 */
[----:B------:R-:W-:Y:S01]  /*61e0*/  ISETP.GT.AND P1, PT, R115, 0x80, P1 ;  /* 0x000000807300780c */ /* 0x000fe20000f24270 */
[----:B0-----:R-:W-:-:S12]  /*61f0*/  IMAD R11, R36, R7, RZ ;  /* 0x00000007240b7224 */ /* 0x001fd800078e02ff */
[----:B------:R-:W-:Y:S02]  /*6200*/  @P1 IMAD.MOV.U32 R8, RZ, RZ, R62 ;  /* 0x000000ffff081224 */ /* 0x000fe400078e003e */
[----:B------:R-:W-:-:S05]  /*6210*/  @P1 IMAD.MOV.U32 R9, RZ, RZ, R63 ;  /* 0x000000ffff091224 */ /* 0x000fca00078e003f */
        /* <DEDUP_REMOVED lines=40> */
[C---:B------:R-:W-:Y:S02]  /*64a0*/  ISETP.GT.AND P1, PT, R115.reuse, 0x80, P2 ;  /* 0x000000807300780c */ /* 0x040fe40001724270 */
[----:B------:R-:W-:Y:S01]  /*64b0*/  ISETP.GT.AND P2, PT, R115, 0x88, P2 ;  /* 0x000000887300780c */ /* 0x000fe20001744270 */
[----:B0-----:R-:W-:-:S10]  /*64c0*/  IMAD R9, R48, R7, RZ ;  /* 0x0000000730097224 */ /* 0x001fd400078e02ff */
[----:B------:R-:W-:Y:S01]  /*64d0*/  @P1 STG.E desc[UR16][R60.64+0x200], R45 ;  /* 0x0002002d3c001986 */ /* 0x000fe2000c101910 */
[----:B------:R-:W-:-:S04]  /*64e0*/  ISETP.GT.AND P1, PT, R129, 0x28, PT ;  /* 0x000000288100780c */ /* 0x000fc80003f24270 */
[----:B------:R-:W-:-:S13]  /*64f0*/  ISETP.GT.AND P1, PT, R115, 0x88, P1 ;  /* 0x000000887300780c */ /* 0x000fda0000f24270 */
[----:B------:R0:W-:Y:S01]  /*6500*/  @P1 STG.E desc[UR16][R74.64+0x220], R5 ;  /* 0x000220054a001986 */ /* 0x0001e2000c101910 */
[C---:B------:R-:W-:Y:S02]  /*6510*/  ISETP.GT.AND P1, PT, R115.reuse, 0x80, P3 ;  /* 0x000000807300780c */ /* 0x040fe40001f24270 */
[C---:B------:R-:W-:Y:S01]  /*6520*/  ISETP.GT.AND P3, PT, R115.reuse, 0x88, P3 ;  /* 0x000000887300780c */ /* 0x040fe20001f64270 */
[----:B------:R-:W-:Y:S01]  /*6530*/  @P2 STG.E desc[UR16][R56.64+0x220], R47 ;  /* 0x0002202f38002986 */ /* 0x000fe2000c101910 */
[C---:B------:R-:W-:Y:S02]  /*6540*/  ISETP.GT.AND P2, PT, R115.reuse, 0x80, P6 ;  /* 0x000000807300780c */ /* 0x040fe40003744270 */
[----:B------:R-:W-:Y:S01]  /*6550*/  ISETP.GT.AND P6, PT, R115, 0x88, P6 ;  /* 0x000000887300780c */ /* 0x000fe200037c4270 */
[----:B0-----:R-:W-:-:S06]  /*6560*/  IMAD R5, R50, R7, RZ ;  /* 0x0000000732057224 */ /* 0x001fcc00078e02ff */
[----:B------:R0:W-:Y:S01]  /*6570*/  @P1 STG.E desc[UR16][R78.64+0x200], R9 ;  /* 0x000200094e001986 */ /* 0x0001e2000c101910 */
[C---:B------:R-:W-:Y:S02]  /*6580*/  ISETP.GT.AND P1, PT, R115.reuse, 0x80, P4 ;  /* 0x000000807300780c */ /* 0x040fe40002724270 */
[----:B------:R-:W-:Y:S01]  /*6590*/  ISETP.GT.AND P4, PT, R115, 0x88, P4 ;  /* 0x000000887300780c */ /* 0x000fe20002784270 */
[----:B0-----:R-:W-:-:S10]  /*65a0*/  IMAD R9, R52, R7, RZ ;  /* 0x0000000734097224 */ /* 0x001fd400078e02ff */
[----:B------:R0:W-:Y:S01]  /*65b0*/  @P1 STG.E desc[UR16][R64.64+0x200], R49 ;  /* 0x0002003140001986 */ /* 0x0001e2000c101910 */
[C---:B------:R-:W-:Y:S02]  /*65c0*/  ISETP.GT.AND P1, PT, R115.reuse, 0x80, P5 ;  /* 0x000000807300780c */ /* 0x040fe40002f24270 */
[----:B------:R-:W-:Y:S01]  /*65d0*/  ISETP.GT.AND P5, PT, R115, 0x88, P5 ;  /* 0x000000887300780c */ /* 0x000fe20002fa4270 */
[----:B------:R0:W-:Y:S04]  /*65e0*/  @P3 STG.E desc[UR16][R80.64+0x220], R5 ;  /* 0x0002200550003986 */ /* 0x0001e8000c101910 */
[----:B------:R0:W-:Y:S06]  /*65f0*/  @P4 STG.E desc[UR16][R58.64+0x220], R51 ;  /* 0x000220333a004986 */ /* 0x0001ec000c101910 */
[----:B------:R0:W-:Y:S04]  /*6600*/  @P1 STG.E desc[UR16][R76.64+0x200], R9 ;  /* 0x000200094c001986 */ /* 0x0001e8000c101910 */
[----:B------:R0:W-:Y:S04]  /*6610*/  @P2 STG.E desc[UR16][R66.64+0x200], R53 ;  /* 0x0002003542002986 */ /* 0x0001e8000c101910 */
[----:B------:R0:W-:Y:S04]  /*6620*/  @P5 STG.E desc[UR16][R90.64+0x220], R11 ;  /* 0x0002200b5a005986 */ /* 0x0001e8000c101910 */
[----:B------:R0:W-:Y:S02]  /*6630*/  @P6 STG.E desc[UR16][R82.64+0x220], R55 ;  /* 0x0002203752006986 */ /* 0x0001e4000c101910 */
.L_x_142:
[----:B------:R-:W-:Y:S05]  /*6640*/  BSYNC B0 ;  /* 0x0000000000007941 */ /* 0x000fea0003800000 */
.L_x_26:
[----:B------:R-:W-:Y:S01]  /*6650*/  IADD3 R2, P1, R2, UR32, RZ ;  /* 0x0000002002027c10 */ /* 0x000fe2000ff3e0ff */
[----:B------:R-:W-:Y:S01]  /*6660*/  ULDC.64 UR8, c[0x0][0x750] ;  /* 0x0001d40000087ab9 */ /* 0x000fe20000000a00 */
[----:B------:R-:W-:Y:S01]  /*6670*/  PRMT R8, RZ, 0x7610, R8 ;  /* 0x00007610ff087816 */ /* 0x000fe20000000008 */
[----:B0-----:R-:W-:Y:S01]  /*6680*/  IMAD.MOV.U32 R11, RZ, RZ, -0x1 ;  /* 0xffffffffff0b7424 */ /* 0x001fe200078e00ff */
[----:B------:R-:W-:Y:S01]  /*6690*/  IADD3.X R3, R3, UR4, RZ, P1, !PT ;  /* 0x0000000403037c10 */ /* 0x000fe20008ffe4ff */
[----:B------:R-:W-:Y:S01]  /*66a0*/  IMAD.MOV.U32 R5, RZ, RZ, -0x1 ;  /* 0xffffffffff057424 */ /* 0x000fe200078e00ff */
[----:B------:R-:W-:-:S04]  /*66b0*/  ISETP.GE.U32.AND P1, PT, R2, UR8, PT ;  /* 0x0000000802007c0c */ /* 0x000fc8000bf26070 */
[----:B------:R-:W-:-:S13]  /*66c0*/  ISETP.GE.U32.AND.EX P1, PT, R3, UR9, PT, P1 ;  /* 0x0000000903007c0c */ /* 0x000fda000bf26110 */
[----:B------:R-:W-:Y:S05]  /*66d0*/  @P1 BRA `(.L_x_143) ;  /* 0x0000000400501947 */ /* 0x000fea0003800000 */
[----:B------:R-:W0:Y:S01]  /*66e0*/  LDC.64 R14, c[0x0][0x728] ;  /* 0x0001ca00ff0e7b82 */ /* 0x000e220000000a00 */
[----:B------:R-:W0:Y:S01]  /*66f0*/  S2R R19, SR_CTAID.X ;  /* 0x0000000000137919 */ /* 0x000e220000002500 */
[----:B------:R-:W-:Y:S02]  /*6700*/  IMAD.MOV.U32 R12, RZ, RZ, R2 ;  /* 0x000000ffff0c7224 */ /* 0x000fe400078e0002 */
[----:B------:R-:W-:Y:S01]  /*6710*/  IMAD.MOV.U32 R13, RZ, RZ, R3 ;  /* 0x000000ffff0d7224 */ /* 0x000fe200078e0003 */
[----:B------:R-:W0:Y:S03]  /*6720*/  S2R R22, SR_CTAID.Y ;  /* 0x0000000000167919 */ /* 0x000e260000002600 */
[----:B------:R-:W1:Y:S08]  /*6730*/  LDC R18, c[0x0][0x730] ;  /* 0x0001cc00ff127b82 */ /* 0x000e700000000800 */
[----:B------:R-:W1:Y:S01]  /*6740*/  LDC.64 R20, c[0x0][0x720] ;  /* 0x0001c800ff147b82 */ /* 0x000e620000000a00 */
[----:B0-----:R-:W-:-:S04]  /*6750*/  ISETP.NE.U32.AND P1, PT, R14, RZ, PT ;  /* 0x000000ff0e00720c */ /* 0x001fc80003f25070 */
[----:B------:R-:W-:-:S13]  /*6760*/  ISETP.NE.AND.EX P1, PT, R15, RZ, PT, P1 ;  /* 0x000000ff0f00720c */ /* 0x000fda0003f25310 */
[----:B-1----:R-:W-:Y:S05]  /*6770*/  @!P1 BRA `(.L_x_144) ;  /* 0x0000000000289947 */ /* 0x002fea0003800000 */
        /* <DEDUP_REMOVED lines=10> */
.L_x_144:
[-CC-:B------:R-:W-:Y:S01]  /*6820*/  SHF.R.U64 R16, R12, R18.reuse, R13.reuse ;  /* 0x000000120c107219 */ /* 0x180fe2000000120d */
[----:B------:R-:W0:Y:S01]  /*6830*/  LDC.64 R24, c[0x0][0x740] ;  /* 0x0001d000ff187b82 */ /* 0x000e220000000a00 */
[----:B------:R-:W-:Y:S01]  /*6840*/  SHF.R.U32.HI R5, RZ, R18, R13 ;  /* 0x00000012ff057219 */ /* 0x000fe2000001160d */
[----:B------:R-:W-:Y:S01]  /*6850*/  ULDC UR8, c[0x0][0x150] ;  /* 0x0000540000087ab9 */ /* 0x000fe20000000800 */
[----:B------:R-:W-:Y:S02]  /*6860*/  IADD3 R11, P1, RZ, -R16, RZ ;  /* 0x80000010ff0b7210 */ /* 0x000fe40007f3e0ff */
[----:B------:R-:W-:-:S03]  /*6870*/  I2FP.F32.U32 R13, R19 ;  /* 0x00000013000d7245 */ /* 0x000fc60000201000 */
[----:B------:R-:W1:Y:S01]  /*6880*/  LDC R12, c[0x0][0x718] ;  /* 0x0001c600ff0c7b82 */ /* 0x000e620000000800 */
[----:B------:R-:W-:Y:S02]  /*6890*/  IMAD.X R5, RZ, RZ, ~R5, P1 ;  /* 0x000000ffff057224 */ /* 0x000fe400008e0e05 */
[----:B------:R-:W-:Y:S01]  /*68a0*/  FMUL R13, R13, UR8 ;  /* 0x000000080d0d7c20 */ /* 0x000fe20008400000 */
[----:B------:R-:W-:Y:S01]  /*68b0*/  IMAD.WIDE.U32 R8, R11, R20, R2 ;  /* 0x000000140b087225 */ /* 0x000fe200078e0002 */
[----:B------:R-:W-:-:S03]  /*68c0*/  ULDC UR8, c[0x0][0x154] ;  /* 0x0000550000087ab9 */ /* 0x000fc60000000800 */
[----:B------:R-:W-:Y:S01]  /*68d0*/  IMAD R10, R5, R20, RZ ;  /* 0x00000014050a7224 */ /* 0x000fe200078e02ff */
[----:B------:R-:W2:Y:S01]  /*68e0*/  LDC R18, c[0x0][0x708] ;  /* 0x0001c200ff127b82 */ /* 0x000ea20000000800 */
[----:B------:R-:W3:Y:S02]  /*68f0*/  F2I.U32.TRUNC.NTZ R13, R13 ;  /* 0x0000000d000d7305 */ /* 0x000ee4000020f000 */
[----:B------:R-:W-:-:S04]  /*6900*/  IMAD R5, R11, R21, R10 ;  /* 0x000000150b057224 */ /* 0x000fc800078e020a */
[----:B------:R-:W-:Y:S01]  /*6910*/  IMAD.IADD R5, R9, 0x1, R5 ;  /* 0x0000000109057824 */ /* 0x000fe200078e0205 */
[----:B------:R-:W4:Y:S01]  /*6920*/  LDC R15, c[0x0][0x758] ;  /* 0x0001d600ff0f7b82 */ /* 0x000f220000000800 */
[----:B------:R-:W-:Y:S02]  /*6930*/  I2FP.F32.U32 R9, R22 ;  /* 0x0000001600097245 */ /* 0x000fe40000201000 */
[----:B0-----:R-:W-:-:S03]  /*6940*/  ISETP.NE.U32.AND P1, PT, R24, RZ, PT ;  /* 0x000000ff1800720c */ /* 0x001fc60003f25070 */
[----:B------:R-:W-:Y:S01]  /*6950*/  FMUL R11, R9, UR8 ;  /* 0x00000008090b7c20 */ /* 0x000fe20008400000 */
[----:B------:R-:W-:Y:S01]  /*6960*/  ISETP.NE.AND.EX P1, PT, R25, RZ, PT, P1 ;  /* 0x000000ff1900720c */ /* 0x000fe20003f25310 */
[----:B------:R-:W0:Y:S01]  /*6970*/  LDC R10, c[0x0][0x144] ;  /* 0x00005100ff0a7b82 */ /* 0x000e220000000800 */
[-CC-:B-1----:R-:W-:Y:S01]  /*6980*/  SHF.R.U64 R14, R8, R12.reuse, R5.reuse ;  /* 0x0000000c080e7219 */ /* 0x182fe20000001205 */
[----:B------:R1:W0:Y:S01]  /*6990*/  F2I.U32.TRUNC.NTZ R20, R11 ;  /* 0x0000000b00147305 */ /* 0x000222000020f000 */
[----:B------:R-:W-:Y:S01]  /*69a0*/  SHF.R.U32.HI R5, RZ, R12, R5 ;  /* 0x0000000cff057219 */ /* 0x000fe20000011605 */
[----:B---3--:R-:W-:-:S04]  /*69b0*/  IMAD.MOV R13, RZ, RZ, -R13 ;  /* 0x000000ffff0d7224 */ /* 0x008fc800078e0a0d */
[----:B------:R-:W3:Y:S01]  /*69c0*/  LDC R21, c[0x0][0x148] ;  /* 0x00005200ff157b82 */ /* 0x000ee20000000800 */
[-CC-:B--2---:R-:W-:Y:S02]  /*69d0*/  SHF.R.U64 R17, R14, R18.reuse, R5.reuse ;  /* 0x000000120e117219 */ /* 0x184fe40000001205 */
[----:B------:R-:W-:-:S05]  /*69e0*/  SHF.R.U32.HI R8, RZ, R18, R5 ;  /* 0x00000012ff087219 */ /* 0x000fca0000011605 */
[----:B------:R-:W2:Y:S01]  /*69f0*/  LDC R23, c[0x0][0x700] ;  /* 0x0001c000ff177b82 */ /* 0x000ea20000000800 */
[-CC-:B----4-:R-:W-:Y:S02]  /*6a00*/  SHF.R.U64 R18, R17, R15.reuse, R8.reuse ;  /* 0x0000000f11127219 */ /* 0x190fe40000001208 */
[----:B------:R-:W-:-:S03]  /*6a10*/  SHF.R.U32.HI R9, RZ, R15, R8 ;  /* 0x0000000fff097219 */ /* 0x000fc60000011608 */
[----:B------:R-:W-:Y:S02]  /*6a20*/  IMAD.MOV.U32 R8, RZ, RZ, R18 ;  /* 0x000000ffff087224 */ /* 0x000fe400078e0012 */
[----:B------:R-:W4:Y:S01]  /*6a30*/  LDC R26, c[0x0][0x748] ;  /* 0x0001d200ff1a7b82 */ /* 0x000f220000000800 */
[----:B0-----:R-:W-:-:S07]  /*6a40*/  IMAD R19, R10, R13, R19 ;  /* 0x0000000d0a137224 */ /* 0x001fce00078e0213 */
[----:B------:R-:W0:Y:S08]  /*6a50*/  LDC R27, c[0x0][0x738] ;  /* 0x0001ce00ff1b7b82 */ /* 0x000e300000000800 */
[----:B------:R-:W0:Y:S01]  /*6a60*/  LDC R28, c[0x0][0x710] ;  /* 0x0001c400ff1c7b82 */ /* 0x000e220000000800 */
[----:B-1-3--:R-:W-:Y:S05]  /*6a70*/  @!P1 BRA `(.L_x_145) ;  /* 0x0000000000289947 */ /* 0x00afea0003800000 */
[----:B------:R-:W1:Y:S02]  /*6a80*/  LDC R5, c[0x0][0x74c] ;  /* 0x0001d300ff057b82 */ /* 0x000e640000000800 */
[----:B-1----:R-:W-:-:S05]  /*6a90*/  IADD3 R5, P1, R18, R5, RZ ;  /* 0x0000000512057210 */ /* 0x002fca0007f3e0ff */
        /* <DEDUP_REMOVED lines=8> */
.L_x_145:
[----:B------:R-:W-:Y:S01]  /*6b20*/  ISETP.NE.AND P1, PT, R0, 0x1, PT ;  /* 0x000000010000780c */ /* 0x000fe20003f25270 */
[----:B--2---:R-:W-:Y:S01]  /*6b30*/  VIADD R11, R23, 0xffffffff ;  /* 0xffffffff170b7836 */ /* 0x004fe20000000000 */
[----:B----4-:R-:W-:Y:S01]  /*6b40*/  SHF.R.U64 R8, R8, R26, R9 ;  /* 0x0000001a08087219 */ /* 0x010fe20000001209 */
[----:B------:R-:W-:Y:S01]  /*6b50*/  IMAD.MOV R20, RZ, RZ, -R20 ;  /* 0x000000ffff147224 */ /* 0x000fe200078e0a14 */
[----:B------:R-:W-:Y:S02]  /*6b60*/  LOP3.LUT R5, R17, R124, RZ, 0xc0, !PT ;  /* 0x0000007c11057212 */ /* 0x000fe400078ec0ff */
[----:B------:R-:W-:Y:S01]  /*6b70*/  LOP3.LUT R14, R14, R11, RZ, 0xc0, !PT ;  /* 0x0000000b0e0e7212 */ /* 0x000fe200078ec0ff */
[----:B------:R-:W-:Y:S02]  /*6b80*/  IMAD.MOV R9, RZ, RZ, -R8 ;  /* 0x000000ffff097224 */ /* 0x000fe400078e0a08 */
[----:B------:R-:W-:Y:S02]  /*6b90*/  IMAD R120, R112, R8, R5 ;  /* 0x0000000870787224 */ /* 0x000fe400078e0205 */
[----:B0-----:R-:W-:-:S02]  /*6ba0*/  IMAD R5, R9, R27, R18 ;  /* 0x0000001b09057224 */ /* 0x001fc400078e0212 */
[----:B------:R-:W-:Y:S02]  /*6bb0*/  @P1 IMAD R19, R21, R20, R22 ;  /* 0x0000001415131224 */ /* 0x000fe400078e0216 */
[----:B------:R-:W-:Y:S02]  /*6bc0*/  IMAD R5, R5, R23, R14 ;  /* 0x0000001705057224 */ /* 0x000fe400078e020e */
[----:B------:R-:W-:Y:S02]  /*6bd0*/  IMAD R120, R120, R28, R19 ;  /* 0x0000001c78787224 */ /* 0x000fe400078e0213 */
[----:B------:R-:W-:-:S03]  /*6be0*/  IMAD.MOV.U32 R8, RZ, RZ, 0x1 ;  /* 0x00000001ff087424 */ /* 0x000fc600078e00ff */
[----:B------:R-:W-:Y:S02]  /*6bf0*/  SEL R11, R5, R120, !P1 ;  /* 0x00000078050b7207 */ /* 0x000fe40004800000 */
[----:B------:R-:W-:Y:S01]  /*6c00*/  SEL R120, R120, R5, !P1 ;  /* 0x0000000578787207 */ /* 0x000fe20004800000 */
[----:B------:R-:W-:-:S07]  /*6c10*/  IMAD.MOV.U32 R5, RZ, RZ, R16 ;  /* 0x000000ffff057224 */ /* 0x000fce00078e0010 */
.L_x_143:
[----:B------:R-:W-:-:S13]  /*6c20*/  LOP3.LUT P1, RZ, R8, 0xff, RZ, 0xc0, !PT ;  /* 0x000000ff08ff7812 */ /* 0x000fda000782c0ff */
[----:B------:R-:W-:Y:S05]  /*6c30*/  @P1 BRA `(.L_x_146) ;  /* 0xffffffa800941947 */ /* 0x000fea000383ffff */
[----:B------:R-:W-:Y:S05]  /*6c40*/  EXIT ;  /* 0x000000000000794d */ /* 0x000fea0003800000 */
.L_x_8:
        /* <DEDUP_REMOVED lines=26> */
.L_x_148:
[----:B------:R-:W0:Y:S01]  /*6df0*/  LDC.64 R28, c[0x0][0x740] ;  /* 0x0001d000ff1c7b82 */ /* 0x000e220000000a00 */
[-CC-:B------:R-:W-:Y:S02]  /*6e00*/  SHF.R.U64 R20, R18, R6.reuse, R19.reuse ;  /* 0x0000000612147219 */ /* 0x180fe40000001213 */
[----:B------:R-:W-:Y:S02]  /*6e10*/  SHF.R.U32.HI R6, RZ, R6, R19 ;  /* 0x00000006ff067219 */ /* 0x000fe40000011613 */
[----:B------:R-:W-:-:S03]  /*6e20*/  IADD3 R11, P0, RZ, -R20, RZ ;  /* 0x80000014ff0b7210 */ /* 0x000fc60007f1e0ff */
[----:B------:R-:W1:Y:S02]  /*6e30*/  LDC R16, c[0x0][0x718] ;  /* 0x0001c600ff107b82 */ /* 0x000e640000000800 */
[----:B------:R-:W-:-:S04]  /*6e40*/  IMAD.X R15, RZ, RZ, ~R6, P0 ;  /* 0x000000ffff0f7224 */ /* 0x000fc800000e0e06 */
[-C--:B------:R-:W-:Y:S02]  /*6e50*/  IMAD R6, R15, R24.reuse, RZ ;  /* 0x000000180f067224 */ /* 0x080fe400078e02ff */
[----:B------:R-:W2:Y:S01]  /*6e60*/  LDC R18, c[0x0][0x708] ;  /* 0x0001c200ff127b82 */ /* 0x000ea20000000800 */
[----:B------:R-:W-:-:S04]  /*6e70*/  IMAD.WIDE.U32 R14, R11, R24, R2 ;  /* 0x000000180b0e7225 */ /* 0x000fc800078e0002 */
[----:B------:R-:W-:-:S03]  /*6e80*/  IMAD R11, R11, R25, R6 ;  /* 0x000000190b0b7224 */ /* 0x000fc600078e0206 */
[----:B------:R-:W3:Y:S01]  /*6e90*/  LDC R27, c[0x0][0x758] ;  /* 0x0001d600ff1b7b82 */ /* 0x000ee20000000800 */
[----:B------:R-:W-:Y:S01]  /*6ea0*/  IMAD.IADD R11, R15, 0x1, R11 ;  /* 0x000000010f0b7824 */ /* 0x000fe200078e020b */
[----:B0-----:R-:W-:-:S04]  /*6eb0*/  ISETP.NE.U32.AND P0, PT, R28, RZ, PT ;  /* 0x000000ff1c00720c */ /* 0x001fc80003f05070 */
[----:B------:R-:W-:Y:S02]  /*6ec0*/  ISETP.NE.AND.EX P0, PT, R29, RZ, PT, P0 ;  /* 0x000000ff1d00720c */ /* 0x000fe40003f05300 */
[----:B------:R-:W0:Y:S01]  /*6ed0*/  LDC R25, c[0x0][0x700] ;  /* 0x0001c000ff197b82 */ /* 0x000e220000000800 */
[-CC-:B-1----:R-:W-:Y:S01]  /*6ee0*/  SHF.R.U64 R12, R14, R16.reuse, R11.reuse ;  /* 0x000000100e0c7219 */ /* 0x182fe2000000120b */
[----:B------:R-:W-:Y:S01]  /*6ef0*/  IMAD.MOV.U32 R14, RZ, RZ, -0x1 ;  /* 0xffffffffff0e7424 */ /* 0x000fe200078e00ff */
[----:B------:R-:W-:-:S05]  /*6f00*/  SHF.R.U32.HI R11, RZ, R16, R11 ;  /* 0x00000010ff0b7219 */ /* 0x000fca000001160b */
[----:B------:R-:W1:Y:S01]  /*6f10*/  LDC R26, c[0x0][0x748] ;  /* 0x0001d200ff1a7b82 */ /* 0x000e620000000800 */
[-CC-:B--2---:R-:W-:Y:S02]  /*6f20*/  SHF.R.U64 R23, R12, R18.reuse, R11.reuse ;  /* 0x000000120c177219 */ /* 0x184fe4000000120b */
[----:B------:R-:W-:-:S05]  /*6f30*/  SHF.R.U32.HI R6, RZ, R18, R11 ;  /* 0x00000012ff067219 */ /* 0x000fca000001160b */
[----:B------:R-:W2:Y:S01]  /*6f40*/  LDC R30, c[0x0][0x738] ;  /* 0x0001ce00ff1e7b82 */ /* 0x000ea20000000800 */
[-C--:B---3--:R-:W-:Y:S02]  /*6f50*/  SHF.L.U32 R14, R14, R27.reuse, RZ ;  /* 0x0000001b0e0e7219 */ /* 0x088fe400000006ff */
[-CC-:B------:R-:W-:Y:S02]  /*6f60*/  SHF.R.U64 R24, R23, R27.reuse, R6.reuse ;  /* 0x0000001b17187219 */ /* 0x180fe40000001206 */
[----:B------:R-:W-:Y:S01]  /*6f70*/  SHF.R.U32.HI R15, RZ, R27, R6 ;  /* 0x0000001bff0f7219 */ /* 0x000fe20000011606 */
[----:B------:R-:W-:Y:S01]  /*6f80*/  IMAD.MOV.U32 R6, RZ, RZ, 0x1 ;  /* 0x00000001ff067424 */ /* 0x000fe200078e00ff */
[----:B------:R-:W-:Y:S01]  /*6f90*/  LOP3.LUT R32, RZ, R14, RZ, 0x33, !PT ;  /* 0x0000000eff207212 */ /* 0x000fe200078e33ff */
[----:B------:R-:W3:Y:S01]  /*6fa0*/  LDC R31, c[0x0][0x710] ;  /* 0x0001c400ff1f7b82 */ /* 0x000ee20000000800 */
[----:B------:R-:W-:Y:S01]  /*6fb0*/  IMAD.MOV.U32 R14, RZ, RZ, R24 ;  /* 0x000000ffff0e7224 */ /* 0x000fe200078e0018 */
[----:B------:R-:W-:Y:S06]  /*6fc0*/  @!P0 BRA `(.L_x_149) ;  /* 0x0000000000288947 */ /* 0x000fec0003800000 */
        /* <DEDUP_REMOVED lines=10> */
.L_x_149:
[----:B------:R-:W-:Y:S02]  /*7070*/  ISETP.NE.AND P0, PT, R0, 0x1, PT ;  /* 0x000000010000780c */ /* 0x000fe40003f05270 */
[----:B-1----:R-:W-:Y:S01]  /*7080*/  SHF.R.U64 R9, R14, R26, R15 ;  /* 0x0000001a0e097219 */ /* 0x002fe2000000120f */
[----:B0-----:R-:W-:Y:S01]  /*7090*/  VIADD R15, R25, 0xffffffff ;  /* 0xffffffff190f7836 */ /* 0x001fe20000000000 */
[----:B------:R-:W-:Y:S02]  /*70a0*/  SHF.L.U32 R27, R6, R27, RZ ;  /* 0x0000001b061b7219 */ /* 0x000fe400000006ff */
[----:B------:R-:W-:Y:S01]  /*70b0*/  LOP3.LUT R6, R23, R32, RZ, 0xc0, !PT ;  /* 0x0000002017067212 */ /* 0x000fe200078ec0ff */
[----:B------:R-:W-:-:S06]  /*70c0*/  IMAD.MOV R11, RZ, RZ, -R9 ;  /* 0x000000ffff0b7224 */ /* 0x000fcc00078e0a09 */
[----:B------:R-:W-:Y:S02]  /*70d0*/  @P0 IMAD R7, R13, R22, R8 ;  /* 0x000000160d070224 */ /* 0x000fe400078e0208 */
[----:B------:R-:W-:Y:S01]  /*70e0*/  IMAD R8, R27, R9, R6 ;  /* 0x000000091b087224 */ /* 0x000fe200078e0206 */
[----:B------:R-:W-:Y:S01]  /*70f0*/  LOP3.LUT R9, R12, R15, RZ, 0xc0, !PT ;  /* 0x0000000f0c097212 */ /* 0x000fe200078ec0ff */
[----:B--2---:R-:W-:Y:S02]  /*7100*/  IMAD R6, R11, R30, R24 ;  /* 0x0000001e0b067224 */ /* 0x004fe400078e0218 */
[----:B---3--:R-:W-:Y:S02]  /*7110*/  IMAD R7, R8, R31, R7 ;  /* 0x0000001f08077224 */ /* 0x008fe400078e0207 */
[----:B------:R-:W-:Y:S02]  /*7120*/  IMAD R8, R6, R25, R9 ;  /* 0x0000001906087224 */ /* 0x000fe400078e0209 */
[----:B------:R-:W-:-:S03]  /*7130*/  IMAD.MOV.U32 R11, RZ, RZ, 0x1 ;  /* 0x00000001ff0b7424 */ /* 0x000fc600078e00ff */
[----:B------:R-:W-:Y:S02]  /*7140*/  SEL R6, R8, R7, !P0 ;  /* 0x0000000708067207 */ /* 0x000fe40004000000 */
[----:B------:R-:W-:-:S07]  /*7150*/  SEL R21, R7, R8, !P0 ;  /* 0x0000000807157207 */ /* 0x000fce0004000000 */
.L_x_147:
[----:B------:R-:W-:-:S08]  /*7160*/  NOP ;  /* 0x0000000000007918 */ /* 0x000fd00000000000 */
[----:B------:R-:W0:-:S00]  /*7170*/  USETMAXREG.DEALLOC.CTAPOOL 0x28 ;  /* 0x00000028000079c8 */ /* 0x000e0000080e0500 */
[----:B0-----:R-:W-:-:S13]  /*7180*/  ISETP.NE.AND P0, PT, R5, RZ, PT ;  /* 0x000000ff0500720c */ /* 0x001fda0003f05270 */
[----:B------:R-:W-:Y:S05]  /*7190*/  @P0 EXIT ;  /* 0x000000000000094d */ /* 0x000fea0003800000 */
[----:B------:R-:W-:Y:S01]  /*71a0*/  LOP3.LUT P0, RZ, R11, 0xff, RZ, 0xc0, !PT ;  /* 0x000000ff0bff7812 */ /* 0x000fe2000780c0ff */
[----:B------:R-:W-:Y:S02]  /*71b0*/  IMAD.MOV.U32 R11, RZ, RZ, 0x1 ;  /* 0x00000001ff0b7424 */ /* 0x000fe400078e00ff */
[----:B------:R-:W-:-:S10]  /*71c0*/  IMAD.MOV.U32 R12, RZ, RZ, RZ ;  /* 0x000000ffff0c7224 */ /* 0x000fd400078e00ff */
[----:B------:R-:W-:Y:S05]  /*71d0*/  @!P0 BRA `(.L_x_150) ;  /* 0x0000000c00608947 */ /* 0x000fea0003800000 */
[----:B------:R-:W0:Y:S01]  /*71e0*/  LDC R5, c[0x0][0x28c] ;  /* 0x0000a300ff057b82 */ /* 0x000e220000000800 */
[----:B------:R-:W1:Y:S01]  /*71f0*/  S2R R17, SR_CgaCtaId ;  /* 0x0000000000117919 */ /* 0x000e620000008800 */
[----:B------:R-:W-:Y:S01]  /*7200*/  ULDC UR6, c[0x0][0x758] ;  /* 0x0001d60000067ab9 */ /* 0x000fe20000000800 */
[----:B------:R-:W-:Y:S01]  /*7210*/  UMOV UR7, 0xffffffff ;  /* 0xffffffff00077882 */ /* 0x000fe20000000000 */
[----:B------:R-:W-:Y:S01]  /*7220*/  BSSY B0, `(.L_x_150) ;  /* 0x00000d3000007945 */ /* 0x000fe20003800000 */
[----:B------:R-:W-:Y:S01]  /*7230*/  USHF.L.U32 UR7, UR7, UR6, URZ ;  /* 0x0000000607077299 */ /* 0x000fe2000800063f */
[----:B------:R-:W-:Y:S01]  /*7240*/  IMAD.MOV.U32 R13, RZ, RZ, 0x1 ;  /* 0x00000001ff0d7424 */ /* 0x000fe200078e00ff */
[----:B------:R-:W-:Y:S01]  /*7250*/  LOP3.LUT R19, R4, 0x2, RZ, 0xfc, !PT ;  /* 0x0000000204137812 */ /* 0x000fe200078efcff */
[----:B------:R-:W-:Y:S01]  /*7260*/  IMAD.MOV.U32 R11, RZ, RZ, 0x1 ;  /* 0x00000001ff0b7424 */ /* 0x000fe200078e00ff */
[----:B------:R-:W-:Y:S01]  /*7270*/  ULDC UR5, c[0x0][0x700] ;  /* 0x0001c00000057ab9 */ /* 0x000fe20000000800 */
[----:B------:R-:W-:Y:S01]  /*7280*/  IMAD.MOV.U32 R12, RZ, RZ, RZ ;  /* 0x000000ffff0c7224 */ /* 0x000fe200078e00ff */
[----:B------:R-:W-:Y:S01]  /*7290*/  UMOV UR8, 0x1 ;  /* 0x0000000100087882 */ /* 0x000fe20000000000 */
[----:B------:R-:W-:-:S02]  /*72a0*/  UIADD3 UR5, UR5, -0x1, URZ ;  /* 0xffffffff05057890 */ /* 0x000fc4000fffe03f */
[----:B------:R-:W-:Y:S02]  /*72b0*/  USHF.L.U32 UR6, UR8, UR6, URZ ;  /* 0x0000000608067299 */ /* 0x000fe4000800063f */
[----:B------:R-:W-:Y:S01]  /*72c0*/  ULOP3.LUT UR7, URZ, UR7, URZ, 0x33, !UPT ;  /* 0x000000073f077292 */ /* 0x000fe2000f8e333f */
[----:B------:R-:W-:Y:S01]  /*72d0*/  ULDC.64 UR34, c[0x0][0x198] ;  /* 0x0000660000227ab9 */ /* 0x000fe20000000a00 */
[----:B0-----:R-:W-:-:S05]  /*72e0*/  VIADD R5, R5, 0x3f ;  /* 0x0000003f05057836 */ /* 0x001fca0000000000 */
[----:B------:R-:W-:-:S04]  /*72f0*/  SHF.R.S32.HI R8, RZ, 0x1f, R5 ;  /* 0x0000001fff087819 */ /* 0x000fc80000011405 */
[----:B------:R-:W-:Y:S01]  /*7300*/  LEA.HI R8, R8, R5, RZ, 0x6 ;  /* 0x0000000508087211 */ /* 0x000fe200078f30ff */
[C---:B-1----:R-:W-:Y:S02]  /*7310*/  IMAD.SHL.U32 R14, R17.reuse, 0x80, RZ ;  /* 0x00000080110e7824 */ /* 0x042fe400078e00ff */
[C---:B------:R-:W-:Y:S01]  /*7320*/  IMAD.SHL.U32 R16, R17.reuse, 0x1000, RZ ;  /* 0x0000100011107824 */ /* 0x040fe200078e00ff */
[----:B------:R-:W-:Y:S01]  /*7330*/  SHF.R.S32.HI R15, RZ, 0x6, R8 ;  /* 0x00000006ff0f7819 */ /* 0x000fe20000011408 */
[----:B------:R-:W-:Y:S01]  /*7340*/  IMAD.SHL.U32 R17, R17, 0x400, RZ ;  /* 0x0000040011117824 */ /* 0x000fe200078e00ff */
[----:B------:R-:W-:Y:S02]  /*7350*/  LOP3.LUT R14, R14, 0x80, RZ, 0xc0, !PT ;  /* 0x000000800e0e7812 */ /* 0x000fe400078ec0ff */
[----:B------:R-:W-:Y:S01]  /*7360*/  LOP3.LUT R16, R16, 0x1000, RZ, 0xc0, !PT ;  /* 0x0000100010107812 */ /* 0x000fe200078ec0ff */
[----:B------:R-:W-:Y:S01]  /*7370*/  VIADD R18, R15, 0x1 ;  /* 0x000000010f127836 */ /* 0x000fe20000000000 */
[----:B------:R-:W-:-:S07]  /*7380*/  LOP3.LUT R17, R17, 0x400, RZ, 0xc0, !PT ;  /* 0x0000040011117812 */ /* 0x000fce00078ec0ff */
.L_x_161:
[----:B------:R-:W-:-:S03]  /*7390*/  UMOV UR8, 0xffffffff ;  /* 0xffffffff00087882 */ /* 0x000fc60000000000 */
[----:B------:R-:W-:Y:S05]  /*73a0*/  BRA.DIV UR8, `(.L_x_151) ;  /* 0x0000001608747947 */ /* 0x000fea000b800000 */
[----:B------:R-:W-:-:S13]  /*73b0*/  ELECT P0, URZ, PT ;  /* 0x00000000003f782f */ /* 0x000fda0003800000 */
.L_x_184:
[----:B------:R-:W0:Y:S01]  /*73c0*/  LDC R5, c[0x0][0x28c] ;  /* 0x0000a300ff057b82 */ /* 0x000e220000000800 */
[----:B------:R-:W-:Y:S01]  /*73d0*/  BSSY B1, `(.L_x_152) ;  /* 0x0000045000017945 */ /* 0x000fe20003800000 */
[----:B0-----:R-:W-:-:S13]  /*73e0*/  ISETP.LT.OR P0, PT, R5, 0x1, !P0 ;  /* 0x000000010500780c */ /* 0x001fda0004701670 */
[----:B------:R-:W-:Y:S05]  /*73f0*/  @P0 BRA `(.L_x_153) ;  /* 0x0000000400080947 */ /* 0x000fea0003800000 */
[----:B------:R-:W-:Y:S01]  /*7400*/  IMAD.SHL.U32 R22, R6, 0x40, RZ ;  /* 0x0000004006167824 */ /* 0x000fe200078e00ff */
[----:B------:R-:W-:Y:S01]  /*7410*/  CS2R R26, SRZ ;  /* 0x00000000001a7805 */ /* 0x000fe2000001ff00 */
[----:B------:R-:W-:Y:S02]  /*7420*/  IMAD R21, R21, 0x100, R14 ;  /* 0x0000010015157824 */ /* 0x000fe400078e020e */
[----:B------:R-:W-:Y:S02]  /*7430*/  IMAD.MOV.U32 R25, RZ, RZ, RZ ;  /* 0x000000ffff197224 */ /* 0x000fe400078e00ff */
[----:B------:R-:W-:Y:S02]  /*7440*/  IMAD.MOV.U32 R5, RZ, RZ, R18 ;  /* 0x000000ffff057224 */ /* 0x000fe400078e0012 */
[----:B------:R-:W-:Y:S02]  /*7450*/  IMAD.MOV.U32 R6, RZ, RZ, R11 ;  /* 0x000000ffff067224 */ /* 0x000fe400078e000b */
[----:B------:R-:W-:-:S07]  /*7460*/  IMAD.MOV.U32 R7, RZ, RZ, R12 ;  /* 0x000000ffff077224 */ /* 0x000fce00078e000c */
.L_x_156:
[----:B------:R-:W0:Y:S01]  /*7470*/  S2R R9, SR_CgaCtaId ;  /* 0x0000000000097919 */ /* 0x000e220000008800 */
[----:B------:R-:W-:Y:S02]  /*7480*/  MOV R8, 0x400 ;  /* 0x0000040000087802 */ /* 0x000fe40000000f00 */
[----:B------:R-:W-:Y:S02]  /*7490*/  ISETP.NE.AND P1, PT, R10, RZ, PT ;  /* 0x000000ff0a00720c */ /* 0x000fe40003f25270 */
[----:B0-----:R-:W-:Y:S02]  /*74a0*/  LEA R24, R9, R8, 0x18 ;  /* 0x0000000809187211 */ /* 0x001fe400078ec0ff */
[----:B------:R-:W-:-:S09]  /*74b0*/  SHF.L.U32 R8, R6, 0x1f, RZ ;  /* 0x0000001f06087819 */ /* 0x000fd200000006ff */
[----:B------:R-:W0:Y:S01]  /*74c0*/  @!P1 LDC R9, c[0x0][0x640] ;  /* 0x00019000ff099b82 */ /* 0x000e220000000800 */
[----:B------:R-:W-:-:S04]  /*74d0*/  IMAD R23, R7, 0x8, R24 ;  /* 0x0000000807177824 */ /* 0x000fc800078e0218 */
[----:B------:R-:W1:Y:S02]  /*74e0*/  SYNCS.PHASECHK.TRANS64.TRYWAIT P0, [R23+URZ+0x80], R8 ;  /* 0x00008008170075a7 */ /* 0x000e64000800017f */
[----:B-1----:R-:W-:Y:S05]  /*74f0*/  @!P0 BRA `(.L_x_154) ;  /* 0x0000001400408947 */ /* 0x002fea0003800000 */
.L_x_185:
[----:B-1----:R-:W-:Y:S01]  /*7500*/  PRMT R8, R19, 0x9910, RZ ;  /* 0x0000991013087816 */ /* 0x002fe200000000ff */
[----:B0-----:R0:W-:Y:S03]  /*7510*/  @!P1 SYNCS.ARRIVE.TRANS64 RZ, [R23+URZ], R9 ;  /* 0x0000000917ff99a7 */ /* 0x0011e6000800003f */
[----:B------:R-:W-:-:S13]  /*7520*/  ISETP.NE.AND P0, PT, R8, 0x2, PT ;  /* 0x000000020800780c */ /* 0x000fda0003f05270 */
[----:B0-----:R-:W-:Y:S05]  /*7530*/  @P0 BRA `(.L_x_155) ;  /* 0x0000000000040947 */ /* 0x001fea0003800000 */
[----:B------:R-:W-:Y:S01]  /*7540*/  BPT.TRAP 0x1 ;  /* 0x000000040000795c */ /* 0x000fe20000300000 */
.L_x_155:
[C---:B------:R-:W-:Y:S01]  /*7550*/  IMAD R8, R7.reuse, 0x2000, R16 ;  /* 0x0000200007087824 */ /* 0x040fe200078e0210 */
[----:B------:R-:W-:Y:S01]  /*7560*/  R2UR UR9, R24 ;  /* 0x00000000180972ca */ /* 0x000fe200000e0000 */
[----:B------:R-:W-:Y:S01]  /*7570*/  IMAD R24, R7, 0x1000, R24 ;  /* 0x0000100007187824 */ /* 0x000fe200078e0218 */
[----:B------:R-:W-:Y:S01]  /*7580*/  R2UR UR25, R23 ;  /* 0x00000000171972ca */ /* 0x000fe200000e0000 */
[----:B------:R-:W-:Y:S01]  /*7590*/  VIADD R5, R5, 0xffffffff ;  /* 0xffffffff05057836 */ /* 0x000fe20000000000 */
[----:B------:R-:W-:Y:S01]  /*75a0*/  R2UR UR24, R8 ;  /* 0x00000000081872ca */ /* 0x000fe200000e0000 */
[----:B------:R-:W-:Y:S01]  /*75b0*/  IMAD R8, R7, 0x800, R17 ;  /* 0x0000080007087824 */ /* 0x000fe200078e0211 */
[----:B------:R-:W-:Y:S01]  /*75c0*/  R2UR UR8, R24 ;  /* 0x00000000180872ca */ /* 0x000fe200000e0000 */
[----:B------:R-:W-:Y:S01]  /*75d0*/  UIADD3 UR14, UP0, UR34, 0xf0, URZ ;  /* 0x000000f0220e7890 */ /* 0x000fe2000ff1e03f */
[----:B------:R-:W-:Y:S01]  /*75e0*/  R2UR UR28, R20 ;  /* 0x00000000141c72ca */ /* 0x000fe200000e0000 */
[----:B------:R-:W-:Y:S01]  /*75f0*/  UIADD3 UR22, UP1, UR34, 0x1f0, URZ ;  /* 0x000001f022167890 */ /* 0x000fe2000ff3e03f */
[----:B------:R-:W-:Y:S01]  /*7600*/  R2UR UR16, R8 ;  /* 0x00000000081072ca */ /* 0x000fe200000e0000 */
[----:B------:R-:W-:Y:S01]  /*7610*/  UIADD3 UR36, UP2, UR34, 0x2f0, URZ ;  /* 0x000002f022247890 */ /* 0x000fe2000ff5e03f */
[----:B------:R-:W-:Y:S01]  /*7620*/  R2UR UR27, R21 ;  /* 0x00000000151b72ca */ /* 0x000fe200000e0000 */
[----:B------:R-:W-:Y:S01]  /*7630*/  UIADD3.X UR15, URZ, UR35, URZ, UP0, !UPT ;  /* 0x000000233f0f7290 */ /* 0x000fe200087fe43f */
[----:B------:R-:W-:Y:S01]  /*7640*/  R2UR UR26, R26 ;  /* 0x000000001a1a72ca */ /* 0x000fe200000e0000 */
[----:B------:R-:W-:Y:S01]  /*7650*/  UIADD3.X UR23, URZ, UR35, URZ, UP1, !UPT ;  /* 0x000000233f177290 */ /* 0x000fe20008ffe43f */
[----:B------:R-:W-:Y:S01]  /*7660*/  R2UR UR19, R27 ;  /* 0x000000001b1372ca */ /* 0x000fe200000e0000 */
[----:B------:R-:W-:Y:S01]  /*7670*/  UIADD3 UR24, UR9, 0x200, UR24 ;  /* 0x0000020009187890 */ /* 0x000fe2000fffe018 */
[----:B------:R-:W-:Y:S01]  /*7680*/  R2UR UR10, R25 ;  /* 0x00000000190a72ca */ /* 0x000fe200000e0000 */
[----:B------:R-:W-:Y:S01]  /*7690*/  VIADD R7, R7, 0x1 ;  /* 0x0000000107077836 */ /* 0x000fe20000000000 */
[----:B------:R-:W-:Y:S01]  /*76a0*/  R2UR UR11, R22 ;  /* 0x00000000160b72ca */ /* 0x000fe200000e0000 */
[----:B------:R-:W-:Y:S01]  /*76b0*/  UIADD3.X UR37, URZ, UR35, URZ, UP2, !UPT ;  /* 0x000000233f257290 */ /* 0x000fe200097fe43f */
[----:B------:R-:W-:Y:S01]  /*76c0*/  ISETP.GT.AND P1, PT, R5, 0x1, PT ;  /* 0x000000010500780c */ /* 0x000fe20003f24270 */
[----:B------:R-:W-:Y:S01]  /*76d0*/  UIADD3 UR16, UR9, 0x30200, UR16 ;  /* 0x0003020009107890 */ /* 0x000fe2000fffe010 */
[----:B------:R-:W-:Y:S01]  /*76e0*/  ISETP.NE.AND P0, PT, R7, 0x10, PT ;  /* 0x000000100700780c */ /* 0x000fe20003f05270 */
[----:B------:R-:W-:Y:S01]  /*76f0*/  UIADD3 UR8, UR8, 0x20200, URZ ;  /* 0x0002020008087890 */ /* 0x000fe2000fffe03f */
[----:B------:R-:W-:Y:S01]  /*7700*/  VIADD R27, R27, 0x1 ;  /* 0x000000011b1b7836 */ /* 0x000fe20000000000 */
[----:B------:R-:W-:Y:S01]  /*7710*/  UMOV UR13, 0x30000 ;  /* 0x00030000000d7882 */ /* 0x000fe20000000000 */
[----:B------:R-:W-:Y:S01]  /*7720*/  UMOV UR30, 0x0 ;  /* 0x00000000001e7882 */ /* 0x000fe20000000000 */
[----:B------:R-:W-:Y:S01]  /*7730*/  UMOV UR31, 0x10000000 ;  /* 0x10000000001f7882 */ /* 0x000fe20000000000 */
[----:B------:R-:W-:Y:S01]  /*7740*/  UMOV UR17, UR25 ;  /* 0x0000001900117c82 */ /* 0x000fe20008000000 */
[----:B------:R-:W-:Y:S01]  /*7750*/  UMOV UR20, UR28 ;  /* 0x0000001c00147c82 */ /* 0x000fe20008000000 */
[----:B------:R-:W-:Y:S01]  /*7760*/  UMOV UR18, UR27 ;  /* 0x0000001b00127c82 */ /* 0x000fe20008000000 */
[----:B------:R0:W-:Y:S01]  /*7770*/  UTMALDG.3D.MULTICAST [UR24], [UR14], UR13, desc[UR30] ;  /* 0x00001e180e0073b4 */ /* 0x0001e2000801180d */
[----:B------:R-:W-:Y:S01]  /*7780*/  UMOV UR9, UR25 ;  /* 0x0000001900097c82 */ /* 0x000fe20008000000 */
[----:B------:R-:W-:Y:S01]  /*7790*/  UMOV UR12, UR28 ;  /* 0x0000001c000c7c82 */ /* 0x000fe20008000000 */
[----:B------:R-:W-:Y:S01]  /*77a0*/  SEL R9, RZ, 0x1, P0 ;  /* 0x00000001ff097807 */ /* 0x000fe20000000000 */
[----:B------:R-:W-:Y:S01]  /*77b0*/  VIADD R26, R26, 0x20 ;  /* 0x000000201a1a7836 */ /* 0x000fe20000000000 */
[----:B------:R-:W-:Y:S01]  /*77c0*/  SEL R7, R7, RZ, P0 ;  /* 0x000000ff07077207 */ /* 0x000fe20000000000 */
[----:B------:R-:W-:Y:S01]  /*77d0*/  VIADD R25, R25, 0x40 ;  /* 0x0000004019197836 */ /* 0x000fe20000000000 */
[----:B------:R-:W-:Y:S01]  /*77e0*/  LOP3.LUT R6, R6, R9, RZ, 0x3c, !PT ;  /* 0x0000000906067212 */ /* 0x000fe200078e3cff */
[----:B------:R0:W-:Y:S01]  /*77f0*/  UTMALDG.3D.MULTICAST [UR16], [UR22], UR13, desc[UR30] ;  /* 0x00001e10160073b4 */ /* 0x0001e2000801180d */
[----:B------:R0:W-:Y:S02]  /*7800*/  UTMALDG.3D [UR8], [UR36], desc[UR30] ;  /* 0x00001e08240075b4 */ /* 0x0001e40008011000 */
[----:B0-----:R-:W-:Y:S05]  /*7810*/  @P1 BRA `(.L_x_156) ;  /* 0xfffffffc00141947 */ /* 0x001fea000383ffff */
.L_x_153:
[----:B------:R-:W-:Y:S05]  /*7820*/  BSYNC B1 ;  /* 0x0000000000017941 */ /* 0x000fea0003800000 */
.L_x_152:
[----:B------:R-:W-:Y:S01]  /*7830*/  LOP3.LUT P1, RZ, R13, 0xff, RZ, 0xc0, !PT ;  /* 0x000000ff0dff7812 */ /* 0x000fe2000782c0ff */
[C---:B------:R-:W-:Y:S01]  /*7840*/  IMAD.IADD R12, R15.reuse, 0x1, R12 ;  /* 0x000000010f0c7824 */ /* 0x040fe200078e020c */
[----:B------:R-:W-:Y:S01]  /*7850*/  IADD3 R2, P2, R2, UR32, RZ ;  /* 0x0000002002027c10 */ /* 0x000fe2000ff5e0ff */
[----:B------:R-:W-:Y:S01]  /*7860*/  ULDC.64 UR8, c[0x0][0x750] ;  /* 0x0001d40000087ab9 */ /* 0x000fe20000000a00 */
[----:B------:R-:W-:Y:S01]  /*7870*/  BSSY B1, `(.L_x_157) ;  /* 0x000006b000017945 */ /* 0x000fe20003800000 */
[----:B------:R-:W-:Y:S01]  /*7880*/  IMAD.MOV.U32 R21, RZ, RZ, -0x1 ;  /* 0xffffffffff157424 */ /* 0x000fe200078e00ff */
[----:B------:R-:W-:Y:S01]  /*7890*/  ISETP.GT.U32.AND P0, PT, R12, 0xf, PT ;  /* 0x0000000f0c00780c */ /* 0x000fe20003f04070 */
[----:B------:R-:W-:Y:S01]  /*78a0*/  IMAD.MOV.U32 R20, RZ, RZ, -0x1 ;  /* 0xffffffffff147424 */ /* 0x000fe200078e00ff */
[----:B------:R-:W-:Y:S02]  /*78b0*/  SHF.R.U32.HI R5, RZ, 0x4, R12 ;  /* 0x00000004ff057819 */ /* 0x000fe4000001160c */
[----:B------:R-:W-:-:S02]  /*78c0*/  ISETP.LT.U32.AND P0, PT, R15, 0x10, P0 ;  /* 0x000000100f00780c */ /* 0x000fc40000701070 */
[----:B------:R-:W-:Y:S01]  /*78d0*/  IADD3.X R3, R3, UR4, RZ, P2, !PT ;  /* 0x0000000403037c10 */ /* 0x000fe200097fe4ff */
[----:B------:R-:W0:Y:S01]  /*78e0*/  @P1 S2R R7, SR_CgaCtaId ;  /* 0x0000000000071919 */ /* 0x000e220000008800 */
[----:B------:R-:W-:Y:S02]  /*78f0*/  @P1 MOV R6, 0x400 ;  /* 0x0000040000061802 */ /* 0x000fe40000000f00 */
[----:B------:R-:W-:Y:S02]  /*7900*/  ISETP.GE.U32.AND P2, PT, R2, UR8, PT ;  /* 0x0000000802007c0c */ /* 0x000fe4000bf46070 */
[----:B------:R-:W-:Y:S02]  /*7910*/  LOP3.LUT R5, R5, 0x1, RZ, 0xc0, !PT ;  /* 0x0000000105057812 */ /* 0x000fe400078ec0ff */
[----:B------:R-:W-:Y:S02]  /*7920*/  LOP3.LUT R12, R12, 0xf, RZ, 0xc0, !PT ;  /* 0x0000000f0c0c7812 */ /* 0x000fe400078ec0ff */
[----:B------:R-:W-:-:S02]  /*7930*/  PRMT R13, RZ, 0x7610, R13 ;  /* 0x00007610ff0d7816 */ /* 0x000fc4000000000d */
[----:B0-----:R-:W-:-:S04]  /*7940*/  @P1 LEA R6, R7, R6, 0x18 ;  /* 0x0000000607061211 */ /* 0x001fc800078ec0ff */
[----:B------:R0:W-:Y:S01]  /*7950*/  @P1 SYNCS.ARRIVE.TRANS64.A1T0 RZ, [R6+URZ+0x118], RZ ;  /* 0x000118ff06ff19a7 */ /* 0x0001e2000810003f */
[----:B------:R-:W-:-:S04]  /*7960*/  ISETP.NE.U32.AND P1, PT, R5, 0x1, PT ;  /* 0x000000010500780c */ /* 0x000fc80003f25070 */
[----:B------:R-:W-:Y:S02]  /*7970*/  ISETP.GT.U32.AND P1, PT, R15, 0xf, !P1 ;  /* 0x0000000f0f00780c */ /* 0x000fe40004f24070 */
[----:B0-----:R-:W-:Y:S02]  /*7980*/  SEL R6, RZ, 0x1, !P0 ;  /* 0x00000001ff067807 */ /* 0x001fe40004000000 */
[----:B------:R-:W-:Y:S02]  /*7990*/  ISETP.GE.U32.AND.EX P0, PT, R3, UR9, PT, P2 ;  /* 0x0000000903007c0c */ /* 0x000fe4000bf06120 */
[----:B------:R-:W-:-:S04]  /*79a0*/  SEL R5, RZ, 0x1, !P1 ;  /* 0x00000001ff057807 */ /* 0x000fc80004800000 */
[----:B------:R-:W-:Y:S01]  /*79b0*/  LOP3.LUT R11, R5, R11, R6, 0x96, !PT ;  /* 0x0000000b050b7212 */ /* 0x000fe200078e9606 */
[----:B------:R-:W-:Y:S01]  /*79c0*/  IMAD.MOV.U32 R6, RZ, RZ, -0x1 ;  /* 0xffffffffff067424 */ /* 0x000fe200078e00ff */
[----:B------:R-:W-:-:S05]  /*79d0*/  PRMT R5, RZ, 0x7610, R5 ;  /* 0x00007610ff057816 */ /* 0x000fca0000000005 */
[----:B------:R-:W-:Y:S05]  /*79e0*/  @P0 BRA `(.L_x_158) ;  /* 0x00000004004c0947 */ /* 0x000fea0003800000 */
[----:B------:R-:W0:Y:S01]  /*79f0*/  S2R R5, SR_CTAID.X ;  /* 0x0000000000057919 */ /* 0x000e220000002500 */
[----:B------:R-:W-:Y:S01]  /*7a00*/  ULDC UR8, c[0x0][0x150] ;  /* 0x0000540000087ab9 */ /* 0x000fe20000000800 */
[----:B------:R-:W1:Y:S01]  /*7a10*/  LDC R8, c[0x0][0x144] ;  /* 0x00005100ff087b82 */ /* 0x000e620000000800 */
[----:B------:R-:W-:Y:S01]  /*7a20*/  ULDC UR11, c[0x0][0x730] ;  /* 0x0001cc00000b7ab9 */ /* 0x000fe20000000800 */
[----:B------:R-:W2:Y:S01]  /*7a30*/  S2R R22, SR_CTAID.Y ;  /* 0x0000000000167919 */ /* 0x000ea20000002600 */
[----:B------:R-:W-:-:S05]  /*7a40*/  ULDC UR12, c[0x0][0x154] ;  /* 0x00005500000c7ab9 */ /* 0x000fca0000000800 */
[----:B------:R-:W3:Y:S01]  /*7a50*/  LDC R21, c[0x0][0x148] ;  /* 0x00005200ff157b82 */ /* 0x000ee20000000800 */
[----:B0-----:R-:W-:Y:S02]  /*7a60*/  I2FP.F32.U32 R6, R5 ;  /* 0x0000000500067245 */ /* 0x001fe40000201000 */
[----:B--2---:R-:W-:-:S03]  /*7a70*/  I2FP.F32.U32 R24, R22 ;  /* 0x0000001600187245 */ /* 0x004fc60000201000 */
[----:B------:R-:W-:Y:S01]  /*7a80*/  FMUL R7, R6, UR8 ;  /* 0x0000000806077c20 */ /* 0x000fe20008400000 */
[----:B------:R-:W-:Y:S02]  /*7a90*/  ULDC.64 UR8, c[0x0][0x728] ;  /* 0x0001ca0000087ab9 */ /* 0x000fe40000000a00 */
[----:B------:R-:W-:-:S03]  /*7aa0*/  ISETP.NE.U32.AND P0, PT, RZ, UR8, PT ;  /* 0x00000008ff007c0c */ /* 0x000fc6000bf05070 */
[----:B------:R-:W0:Y:S01]  /*7ab0*/  F2I.U32.TRUNC.NTZ R7, R7 ;  /* 0x0000000700077305 */ /* 0x000e22000020f000 */
[----:B------:R-:W-:Y:S01]  /*7ac0*/  ISETP.NE.AND.EX P0, PT, RZ, UR9, PT, P0 ;  /* 0x00000009ff007c0c */ /* 0x000fe2000bf05300 */
[----:B0-----:R-:W-:Y:S02]  /*7ad0*/  IMAD.MOV R6, RZ, RZ, -R7 ;  /* 0x000000ffff067224 */ /* 0x001fe400078e0a07 */
[----:B------:R-:W-:Y:S02]  /*7ae0*/  IMAD.MOV.U32 R7, RZ, RZ, R3 ;  /* 0x000000ffff077224 */ /* 0x000fe400078e0003 */
[----:B-1----:R-:W-:Y:S02]  /*7af0*/  IMAD R5, R8, R6, R5 ;  /* 0x0000000608057224 */ /* 0x002fe400078e0205 */
[----:B------:R-:W-:-:S06]  /*7b00*/  IMAD.MOV.U32 R6, RZ, RZ, R2 ;  /* 0x000000ffff067224 */ /* 0x000fcc00078e0002 */
[----:B---3--:R-:W-:Y:S05]  /*7b10*/  @!P0 BRA `(.L_x_159) ;  /* 0x0000000000288947 */ /* 0x008fea0003800000 */
[----:B------:R-:W-:Y:S02]  /*7b20*/  ULDC UR10, c[0x0][0x734] ;  /* 0x0001cd00000a7ab9 */ /* 0x000fe40000000800 */
[----:B------:R-:W-:-:S05]  /*7b30*/  IADD3 R7, P0, R2, UR10, RZ ;  /* 0x0000000a02077c10 */ /* 0x000fca000ff1e0ff */
[----:B------:R-:W-:-:S04]  /*7b40*/  IMAD.X R23, RZ, RZ, R3, P0 ;  /* 0x000000ffff177224 */ /* 0x000fc800000e0603 */
[----:B------:R-:W-:-:S04]  /*7b50*/  IMAD.WIDE.U32 R8, R23, UR8, RZ ;  /* 0x0000000817087c25 */ /* 0x000fc8000f8e00ff */
[----:B------:R-:W-:-:S04]  /*7b60*/  IMAD.WIDE.U32 R8, P0, R7, UR9, R8 ;  /* 0x0000000907087c25 */ /* 0x000fc8000f800008 */
[----:B------:R-:W-:-:S04]  /*7b70*/  IMAD.WIDE.U32 R6, R7, UR8, RZ ;  /* 0x0000000807067c25 */ /* 0x000fc8000f8e00ff */
[----:B------:R-:W-:Y:S01]  /*7b80*/  IMAD.MOV.U32 R6, RZ, RZ, R9 ;  /* 0x000000ffff067224 */ /* 0x000fe200078e0009 */
[----:B------:R-:W-:Y:S01]  /*7b90*/  IADD3 RZ, P1, R7, R8, RZ ;  /* 0x0000000807ff7210 */ /* 0x000fe20007f3e0ff */
[----:B------:R-:W-:-:S04]  /*7ba0*/  IMAD.X R7, RZ, RZ, RZ, P0 ;  /* 0x000000ffff077224 */ /* 0x000fc800000e06ff */
[----:B------:R-:W-:-:S08]  /*7bb0*/  IMAD.WIDE.U32.X R6, R23, UR9, R6, P1 ;  /* 0x0000000917067c25 */ /* 0x000fd000088e0406 */
.L_x_159:
[--C-:B------:R-:W-:Y:S01]  /*7bc0*/  SHF.R.U64 R20, R6, UR11, R7.reuse ;  /* 0x0000000b06147c19 */ /* 0x100fe20008001207 */
[----:B------:R-:W-:Y:S01]  /*7bd0*/  FMUL R24, R24, UR12 ;  /* 0x0000000c18187c20 */ /* 0x000fe20008400000 */
[----:B------:R-:W-:Y:S01]  /*7be0*/  SHF.R.U32.HI R6, RZ, UR11, R7 ;  /* 0x0000000bff067c19 */ /* 0x000fe20008011607 */
[----:B------:R-:W-:Y:S01]  /*7bf0*/  ULDC.64 UR8, c[0x0][0x720] ;  /* 0x0001c80000087ab9 */ /* 0x000fe20000000a00 */
[----:B------:R-:W-:Y:S01]  /*7c00*/  IADD3 R7, P0, RZ, -R20, RZ ;  /* 0x80000014ff077210 */ /* 0x000fe20007f1e0ff */
[----:B------:R-:W-:Y:S01]  /*7c10*/  ULDC.64 UR10, c[0x0][0x740] ;  /* 0x0001d000000a7ab9 */ /* 0x000fe20000000a00 */
[----:B------:R-:W-:Y:S01]  /*7c20*/  ISETP.NE.AND P2, PT, R0, 0x1, PT ;  /* 0x000000010000780c */ /* 0x000fe20003f45270 */
[----:B------:R-:W0:Y:S02]  /*7c30*/  F2I.U32.TRUNC.NTZ R24, R24 ;  /* 0x0000001800187305 */ /* 0x000e24000020f000 */
[----:B------:R-:W-:Y:S01]  /*7c40*/  IMAD.X R6, RZ, RZ, ~R6, P0 ;  /* 0x000000ffff067224 */ /* 0x000fe200000e0e06 */
[----:B------:R-:W-:-:S03]  /*7c50*/  ISETP.NE.U32.AND P0, PT, RZ, UR10, PT ;  /* 0x0000000aff007c0c */ /* 0x000fc6000bf05070 */
[----:B------:R-:W-:Y:S01]  /*7c60*/  IMAD R6, R6, UR8, RZ ;  /* 0x0000000806067c24 */ /* 0x000fe2000f8e02ff */
[----:B------:R-:W-:-:S03]  /*7c70*/  ISETP.NE.AND.EX P0, PT, RZ, UR11, PT, P0 ;  /* 0x0000000bff007c0c */ /* 0x000fc6000bf05300 */
[C---:B------:R-:W-:Y:S02]  /*7c80*/  IMAD R9, R7.reuse, UR9, R6 ;  /* 0x0000000907097c24 */ /* 0x040fe4000f8e0206 */
[----:B------:R-:W-:Y:S01]  /*7c90*/  IMAD.WIDE.U32 R6, R7, UR8, R2 ;  /* 0x0000000807067c25 */ /* 0x000fe2000f8e0002 */
[----:B------:R-:W-:-:S03]  /*7ca0*/  ULDC UR8, c[0x0][0x718] ;  /* 0x0001c60000087ab9 */ /* 0x000fc60000000800 */
[----:B0-----:R-:W-:Y:S02]  /*7cb0*/  IMAD.MOV R8, RZ, RZ, -R24 ;  /* 0x000000ffff087224 */ /* 0x001fe400078e0a18 */
[----:B------:R-:W-:Y:S02]  /*7cc0*/  IMAD.IADD R7, R7, 0x1, R9 ;  /* 0x0000000107077824 */ /* 0x000fe400078e0209 */
[----:B------:R-:W-:-:S03]  /*7cd0*/  @P2 IMAD R5, R21, R8, R22 ;  /* 0x0000000815052224 */ /* 0x000fc600078e0216 */
[--C-:B------:R-:W-:Y:S02]  /*7ce0*/  SHF.R.U64 R21, R6, UR8, R7.reuse ;  /* 0x0000000806157c19 */ /* 0x100fe40008001207 */
[----:B------:R-:W-:Y:S01]  /*7cf0*/  SHF.R.U32.HI R6, RZ, UR8, R7 ;  /* 0x00000008ff067c19 */ /* 0x000fe20008011607 */
[----:B------:R-:W-:-:S03]  /*7d00*/  ULDC UR8, c[0x0][0x708] ;  /* 0x0001c20000087ab9 */ /* 0x000fc60000000800 */
[--C-:B------:R-:W-:Y:S02]  /*7d10*/  SHF.R.U64 R24, R21, UR8, R6.reuse ;  /* 0x0000000815187c19 */ /* 0x100fe40008001206 */
[----:B------:R-:W-:Y:S01]  /*7d20*/  SHF.R.U32.HI R7, RZ, UR8, R6 ;  /* 0x00000008ff077c19 */ /* 0x000fe20008011606 */
[----:B------:R-:W-:-:S03]  /*7d30*/  ULDC UR8, c[0x0][0x758] ;  /* 0x0001d60000087ab9 */ /* 0x000fc60000000800 */
[--C-:B------:R-:W-:Y:S02]  /*7d40*/  SHF.R.U64 R22, R24, UR8, R7.reuse ;  /* 0x0000000818167c19 */ /* 0x100fe40008001207 */
[----:B------:R-:W-:-:S03]  /*7d50*/  SHF.R.U32.HI R23, RZ, UR8, R7 ;  /* 0x00000008ff177c19 */ /* 0x000fc60008011607 */
[----:B------:R-:W-:Y:S02]  /*7d60*/  IMAD.MOV.U32 R6, RZ, RZ, R22 ;  /* 0x000000ffff067224 */ /* 0x000fe400078e0016 */
[----:B------:R-:W-:Y:S01]  /*7d70*/  IMAD.MOV.U32 R7, RZ, RZ, R23 ;  /* 0x000000ffff077224 */ /* 0x000fe200078e0017 */
[----:B------:R-:W-:Y:S06]  /*7d80*/  @!P0 BRA `(.L_x_160) ;  /* 0x0000000000288947 */ /* 0x000fec0003800000 */
        /* <DEDUP_REMOVED lines=10> */
.L_x_160:
[----:B------:R-:W-:Y:S01]  /*7e30*/  ULDC UR8, c[0x0][0x748] ;  /* 0x0001d20000087ab9 */ /* 0x000fe20000000800 */
[----:B------:R-:W-:Y:S01]  /*7e40*/  LOP3.LUT R9, R21, UR5, RZ, 0xc0, !PT ;  /* 0x0000000515097c12 */ /* 0x000fe2000f8ec0ff */
[----:B------:R-:W-:Y:S01]  /*7e50*/  ULDC UR9, c[0x0][0x710] ;  /* 0x0001c40000097ab9 */ /* 0x000fe20000000800 */
[----:B------:R-:W-:Y:S01]  /*7e60*/  SHF.R.U64 R7, R6, UR8, R7 ;  /* 0x0000000806077c19 */ /* 0x000fe20008001207 */
[----:B------:R-:W-:Y:S01]  /*7e70*/  ULDC UR8, c[0x0][0x738] ;  /* 0x0001ce0000087ab9 */ /* 0x000fe20000000800 */
[----:B------:R-:W-:-:S05]  /*7e80*/  LOP3.LUT R6, R24, UR7, RZ, 0xc0, !PT ;  /* 0x0000000718067c12 */ /* 0x000fca000f8ec0ff */
[----:B------:R-:W-:Y:S02]  /*7e90*/  IMAD R6, R7, UR6, R6 ;  /* 0x0000000607067c24 */ /* 0x000fe4000f8e0206 */
[----:B------:R-:W-:Y:S02]  /*7ea0*/  IMAD.MOV R7, RZ, RZ, -R7 ;  /* 0x000000ffff077224 */ /* 0x000fe400078e0a07 */
[----:B------:R-:W-:Y:S02]  /*7eb0*/  IMAD R21, R6, UR9, R5 ;  /* 0x0000000906157c24 */ /* 0x000fe4000f8e0205 */
[----:B------:R-:W-:Y:S01]  /*7ec0*/  IMAD R22, R7, UR8, R22 ;  /* 0x0000000807167c24 */ /* 0x000fe2000f8e0216 */
[----:B------:R-:W-:Y:S01]  /*7ed0*/  ULDC UR8, c[0x0][0x700] ;  /* 0x0001c00000087ab9 */ /* 0x000fe20000000800 */
[----:B------:R-:W-:Y:S02]  /*7ee0*/  IMAD.MOV.U32 R5, RZ, RZ, 0x1 ;  /* 0x00000001ff057424 */ /* 0x000fe400078e00ff */
[----:B------:R-:W-:-:S05]  /*7ef0*/  IMAD R22, R22, UR8, R9 ;  /* 0x0000000816167c24 */ /* 0x000fca000f8e0209 */
[----:B------:R-:W-:Y:S02]  /*7f00*/  SEL R6, R22, R21, !P2 ;  /* 0x0000001516067207 */ /* 0x000fe40005000000 */
[----:B------:R-:W-:-:S07]  /*7f10*/  SEL R21, R21, R22, !P2 ;  /* 0x0000001615157207 */ /* 0x000fce0005000000 */
.L_x_158:
[----:B------:R-:W-:Y:S05]  /*7f20*/  BSYNC B1 ;  /* 0x0000000000017941 */ /* 0x000fea0003800000 */
.L_x_157:
[----:B------:R-:W-:-:S13]  /*7f30*/  LOP3.LUT P0, RZ, R5, 0xff, RZ, 0xc0, !PT ;  /* 0x000000ff05ff7812 */ /* 0x000fda000780c0ff */
[----:B------:R-:W-:Y:S05]  /*7f40*/  @P0 BRA `(.L_x_161) ;  /* 0xfffffff400100947 */ /* 0x000fea000383ffff */
[----:B------:R-:W-:Y:S05]  /*7f50*/  BSYNC B0 ;  /* 0x0000000000007941 */ /* 0x000fea0003800000 */
.L_x_150:
[----:B------:R-:W-:-:S03]  /*7f60*/  UMOV UR8, 0xffffffff ;  /* 0xffffffff00087882 */ /* 0x000fc60000000000 */
[----:B------:R-:W-:Y:S05]  /*7f70*/  BRA.DIV UR8, `(.L_x_162) ;  /* 0x0000000a08b47947 */ /* 0x000fea000b800000 */
[----:B------:R-:W-:-:S13]  /*7f80*/  ELECT P0, URZ, PT ;  /* 0x00000000003f782f */ /* 0x000fda0003800000 */
.L_x_188:
[----:B------:R-:W-:Y:S04]  /*7f90*/  BSSY B0, `(.L_x_163) ;  /* 0x0000097000007945 */ /* 0x000fe80003800000 */
[----:B------:R-:W-:Y:S05]  /*7fa0*/  @!P0 BRA `(.L_x_164) ;  /* 0x0000000800548947 */ /* 0x000fea0003800000 */
[----:B------:R-:W-:-:S04]  /*7fb0*/  LOP3.LUT R4, R4, 0x2, RZ, 0xfc, !PT ;  /* 0x0000000204047812 */ /* 0x000fc800078efcff */
[----:B------:R-:W-:-:S13]  /*7fc0*/  ISETP.NE.AND P0, PT, R4, 0x3, PT ;  /* 0x000000030400780c */ /* 0x000fda0003f05270 */
[----:B------:R-:W-:Y:S05]  /*7fd0*/  @!P0 BRA `(.L_x_165) ;  /* 0x0000000000048947 */ /* 0x000fea0003800000 */
[----:B------:R-:W-:Y:S01]  /*7fe0*/  BPT.TRAP 0x1 ;  /* 0x000000040000795c */ /* 0x000fe20000300000 */
.L_x_165:
[----:B------:R-:W0:Y:S01]  /*7ff0*/  S2R R3, SR_CgaCtaId ;  /* 0x0000000000037919 */ /* 0x000e220000008800 */
[----:B------:R-:W-:Y:S02]  /*8000*/  MOV R0, 0x400 ;  /* 0x0000040000007802 */ /* 0x000fe40000000f00 */
[----:B------:R-:W-:Y:S02]  /*8010*/  SHF.L.U32 R2, R11, 0x1f, RZ ;  /* 0x0000001f0b027819 */ /* 0x000fe400000006ff */
[----:B0-----:R-:W-:-:S05]  /*8020*/  LEA R3, R3, R0, 0x18 ;  /* 0x0000000003037211 */ /* 0x001fca00078ec0ff */
[----:B------:R-:W-:-:S04]  /*8030*/  VIADD R3, R3, 0x80 ;  /* 0x0000008003037836 */ /* 0x000fc80000000000 */
[C---:B------:R-:W-:Y:S02]  /*8040*/  IMAD R5, R12.reuse, 0x8, R3 ;  /* 0x000000080c057824 */ /* 0x040fe400078e0203 */
[----:B------:R-:W-:Y:S02]  /*8050*/  VIADD R12, R12, 0x1 ;  /* 0x000000010c0c7836 */ /* 0x000fe40000000000 */
[----:B------:R-:W0:Y:S03]  /*8060*/  SYNCS.PHASECHK.TRANS64.TRYWAIT P0, [R5+URZ], R2 ;  /* 0x00000002050075a7 */ /* 0x000e26000800017f */
[----:B------:R-:W-:-:S04]  /*8070*/  ISETP.NE.AND P1, PT, R12, 0x10, PT ;  /* 0x000000100c00780c */ /* 0x000fc80003f25270 */
[----:B------:R-:W-:Y:S02]  /*8080*/  SEL R0, RZ, 0x1, P1 ;  /* 0x00000001ff007807 */ /* 0x000fe40000800000 */
[----:B------:R-:W-:Y:S02]  /*8090*/  SEL R12, R12, RZ, P1 ;  /* 0x000000ff0c0c7207 */ /* 0x000fe40000800000 */
[----:B------:R-:W-:-:S03]  /*80a0*/  LOP3.LUT R11, R11, R0, RZ, 0x3c, !PT ;  /* 0x000000000b0b7212 */ /* 0x000fc600078e3cff */
[----:B------:R-:W-:Y:S01]  /*80b0*/  IMAD R7, R12, 0x8, R3 ;  /* 0x000000080c077824 */ /* 0x000fe200078e0203 */
[----:B------:R-:W-:Y:S01]  /*80c0*/  SHF.L.U32 R4, R11, 0x1f, RZ ;  /* 0x0000001f0b047819 */ /* 0x000fe200000006ff */
[----:B0-----:R-:W-:Y:S06]  /*80d0*/  @!P0 BRA `(.L_x_166) ;  /* 0x00000008007c8947 */ /* 0x001fec0003800000 */
.L_x_189:
[----:B------:R-:W1:Y:S01]  /*80e0*/  SYNCS.PHASECHK.TRANS64.TRYWAIT P0, [R7+URZ], R4 ;  /* 0x00000004070075a7 */ /* 0x000e62000800017f */
[----:B------:R-:W-:-:S05]  /*80f0*/  VIADD R0, R12, 0x1 ;  /* 0x000000010c007836 */ /* 0x000fca0000000000 */
[----:B------:R-:W-:-:S04]  /*8100*/  ISETP.NE.AND P1, PT, R0, 0x10, PT ;  /* 0x000000100000780c */ /* 0x000fc80003f25270 */
[----:B0-----:R-:W-:Y:S02]  /*8110*/  SEL R2, RZ, 0x1, P1 ;  /* 0x00000001ff027807 */ /* 0x001fe40000800000 */
[----:B------:R-:W-:Y:S02]  /*8120*/  SEL R0, R0, RZ, P1 ;  /* 0x000000ff00007207 */ /* 0x000fe40000800000 */
[----:B------:R-:W-:-:S03]  /*8130*/  LOP3.LUT R11, R11, R2, RZ, 0x3c, !PT ;  /* 0x000000020b0b7212 */ /* 0x000fc600078e3cff */
[----:B------:R-:W-:Y:S01]  /*8140*/  IMAD R6, R0, 0x8, R3 ;  /* 0x0000000800067824 */ /* 0x000fe200078e0203 */
[----:B------:R-:W-:Y:S01]  /*8150*/  SHF.L.U32 R5, R11, 0x1f, RZ ;  /* 0x0000001f0b057819 */ /* 0x000fe200000006ff */
[----:B-1----:R-:W-:Y:S06]  /*8160*/  @!P0 BRA `(.L_x_167) ;  /* 0x00000008006c8947 */ /* 0x002fec0003800000 */
.L_x_190:
[----:B------:R-:W1:Y:S01]  /*8170*/  SYNCS.PHASECHK.TRANS64.TRYWAIT P0, [R6+URZ], R5 ;  /* 0x00000005060075a7 */ /* 0x000e62000800017f */
[----:B------:R-:W-:-:S05]  /*8180*/  VIADD R0, R0, 0x1 ;  /* 0x0000000100007836 */ /* 0x000fca0000000000 */
[----:B------:R-:W-:-:S04]  /*8190*/  ISETP.NE.AND P1, PT, R0, 0x10, PT ;  /* 0x000000100000780c */ /* 0x000fc80003f25270 */
[----:B------:R-:W-:Y:S02]  /*81a0*/  SEL R2, RZ, 0x1, P1 ;  /* 0x00000001ff027807 */ /* 0x000fe40000800000 */
[----:B------:R-:W-:Y:S02]  /*81b0*/  SEL R0, R0, RZ, P1 ;  /* 0x000000ff00007207 */ /* 0x000fe40000800000 */
[----:B------:R-:W-:-:S03]  /*81c0*/  LOP3.LUT R11, R11, R2, RZ, 0x3c, !PT ;  /* 0x000000020b0b7212 */ /* 0x000fc600078e3cff */
[----:B0-----:R-:W-:Y:S01]  /*81d0*/  IMAD R7, R0, 0x8, R3 ;  /* 0x0000000800077824 */ /* 0x001fe200078e0203 */
[----:B------:R-:W-:Y:S01]  /*81e0*/  SHF.L.U32 R4, R11, 0x1f, RZ ;  /* 0x0000001f0b047819 */ /* 0x000fe200000006ff */
[----:B-1----:R-:W-:Y:S06]  /*81f0*/  @!P0 BRA `(.L_x_168) ;  /* 0x00000008005c8947 */ /* 0x002fec0003800000 */
.L_x_191:
        /* <DEDUP_REMOVED lines=9> */
.L_x_192:
        /* <DEDUP_REMOVED lines=9> */
.L_x_193:
        /* <DEDUP_REMOVED lines=9> */
.L_x_194:
        /* <DEDUP_REMOVED lines=9> */
.L_x_195:
        /* <DEDUP_REMOVED lines=9> */
.L_x_196:
        /* <DEDUP_REMOVED lines=9> */
.L_x_197:
        /* <DEDUP_REMOVED lines=9> */
.L_x_198:
        /* <DEDUP_REMOVED lines=9> */
.L_x_199:
        /* <DEDUP_REMOVED lines=9> */
.L_x_200:
        /* <DEDUP_REMOVED lines=9> */
.L_x_201:
        /* <DEDUP_REMOVED lines=9> */
.L_x_202:
[----:B------:R-:W1:Y:S01]  /*8830*/  SYNCS.PHASECHK.TRANS64.TRYWAIT P0, [R6+URZ], R5 ;  /* 0x00000005060075a7 */ /* 0x000e62000800017f */
[----:B------:R-:W-:-:S05]  /*8840*/  VIADD R0, R0, 0x1 ;  /* 0x0000000100007836 */ /* 0x000fca0000000000 */
[----:B------:R-:W-:-:S04]  /*8850*/  ISETP.NE.AND P1, PT, R0, 0x10, PT ;  /* 0x000000100000780c */ /* 0x000fc80003f25270 */
[----:B------:R-:W-:Y:S02]  /*8860*/  SEL R2, RZ, 0x1, P1 ;  /* 0x00000001ff027807 */ /* 0x000fe40000800000 */
[----:B------:R-:W-:Y:S02]  /*8870*/  SEL R0, R0, RZ, P1 ;  /* 0x000000ff00007207 */ /* 0x000fe40000800000 */
[----:B------:R-:W-:Y:S01]  /*8880*/  LOP3.LUT R2, R11, R2, RZ, 0x3c, !PT ;  /* 0x000000020b027212 */ /* 0x000fe200078e3cff */
[----:B-1----:R-:W-:Y:S06]  /*8890*/  @!P0 BRA `(.L_x_180) ;  /* 0x0000000400a48947 */ /* 0x002fec0003800000 */
.L_x_203:
[----:B------:R-:W-:Y:S01]  /*88a0*/  IMAD R3, R0, 0x8, R3 ;  /* 0x0000000800037824 */ /* 0x000fe200078e0203 */
[----:B------:R-:W-:-:S07]  /*88b0*/  SHF.L.U32 R0, R2, 0x1f, RZ ;  /* 0x0000001f02007819 */ /* 0x000fce00000006ff */
.L_x_181:
[----:B--2---:R2:W3:Y:S02]  /*88c0*/  SYNCS.PHASECHK.TRANS64.TRYWAIT P0, [R3+URZ], R0 ;  /* 0x00000000030075a7 */ /* 0x0044e4000800017f */
[----:B---3--:R-:W-:Y:S05]  /*88d0*/  @!P0 NANOSLEEP.SYNCS 0x989680 ;  /* 0x009896800000895d */ /* 0x008fea0003900000 */
[----:B------:R-:W3:Y:S02]  /*88e0*/  @!P0 SYNCS.PHASECHK.TRANS64 P0, [R3+URZ], R0 ;  /* 0x00000000030085a7 */ /* 0x000ee4000800007f */
[----:B---3--:R-:W-:Y:S05]  /*88f0*/  @!P0 BRA `(.L_x_181) ;  /* 0xfffffffc00f08947 */ /* 0x008fea000383ffff */
.L_x_164:
[----:B------:R-:W-:Y:S05]  /*8900*/  BSYNC B0 ;  /* 0x0000000000007941 */ /* 0x000fea0003800000 */
.L_x_163:
[----:B------:R-:W-:Y:S05]  /*8910*/  EXIT ;  /* 0x000000000000794d */ /* 0x000fea0003800000 */
.L_x_22:
[----:B-1----:R-:W-:-:S04]  /*8920*/  IMAD.U32 R14, RZ, RZ, UR8 ;  /* 0x00000008ff0e7e24 */ /* 0x002fc8000f8e00ff */
[----:B------:R1:W2:Y:S03]  /*8930*/  SYNCS.PHASECHK.TRANS64.TRYWAIT P1, [R14+URZ], R13 ;  /* 0x0000000d0e0075a7 */ /* 0x0002a6000802017f */
[----:B--2---:R-:W-:Y:S05]  /*8940*/  @!P1 NANOSLEEP.SYNCS 0x989680 ;  /* 0x009896800000995d */ /* 0x004fea0003900000 */
[----:B------:R-:W2:Y:S02]  /*8950*/  @!P1 SYNCS.PHASECHK.TRANS64 P1, [R14+URZ], R13 ;  /* 0x0000000d0e0095a7 */ /* 0x000ea4000802007f */
[----:B--2---:R-:W-:Y:S05]  /*8960*/  @!P1 BRA `(.L_x_22) ;  /* 0xfffffffc00ec9947 */ /* 0x004fea000383ffff */
[----:B------:R-:W-:Y:S05]  /*8970*/  BRA `(.L_x_21) ;  /* 0xffffff9000487947 */ /* 0x000fea000383ffff */
.L_x_151:
[----:B------:R-:W-:Y:S01]  /*8980*/  BSSY B1, `(.L_x_182) ;  /* 0x0000006000017945 */ /* 0x000fe20003800000 */
[----:B------:R-:W-:-:S07]  /*8990*/  IMAD.MOV.U32 R5, RZ, RZ, -0x1 ;  /* 0xffffffffff057424 */ /* 0x000fce00078e00ff */
[----:B------:R-:W-:Y:S05]  /*89a0*/  WARPSYNC.COLLECTIVE R5, `(.L_x_183) ;  /* 0x00000000050c7348 */ /* 0x000fea0003c00000 */
[----:B------:R-:W-:Y:S02]  /*89b0*/  ELECT P0, UR62, PT ;  /* 0x00000000003e782f */ /* 0x000fe40003800000 */
[----:B------:R-:W-:Y:S01]  /*89c0*/  MOV R5, UR62 ;  /* 0x0000003e00057c02 */ /* 0x000fe20008000f00 */
[----:B------:R-:W-:Y:S10]  /*89d0*/  ENDCOLLECTIVE ;  /* 0x000000000000791b */ /* 0x000ff40003800000 */
.L_x_183:
[----:B------:R-:W-:Y:S05]  /*89e0*/  BSYNC B1 ;  /* 0x0000000000017941 */ /* 0x000fea0003800000 */
.L_x_182:
[----:B------:R-:W-:Y:S05]  /*89f0*/  BRA `(.L_x_184) ;  /* 0xffffffe800707947 */ /* 0x000fea000383ffff */
.L_x_154:
[----:B-1----:R1:W2:Y:S02]  /*8a00*/  SYNCS.PHASECHK.TRANS64.TRYWAIT P0, [R23+URZ+0x80], R8 ;  /* 0x00008008170075a7 */ /* 0x0022a4000800017f */
[----:B--2---:R-:W-:Y:S05]  /*8a10*/  @!P0 NANOSLEEP.SYNCS 0x989680 ;  /* 0x009896800000895d */ /* 0x004fea0003900000 */
[----:B------:R-:W2:Y:S02]  /*8a20*/  @!P0 SYNCS.PHASECHK.TRANS64 P0, [R23+URZ+0x80], R8 ;  /* 0x00008008170085a7 */ /* 0x000ea4000800007f */
[----:B--2---:R-:W-:Y:S05]  /*8a30*/  @!P0 BRA `(.L_x_154) ;  /* 0xfffffffc00f08947 */ /* 0x004fea000383ffff */
[----:B------:R-:W-:Y:S05]  /*8a40*/  BRA `(.L_x_185) ;  /* 0xffffffe800ac7947 */ /* 0x000fea000383ffff */
.L_x_162:
[----:B------:R-:W-:Y:S01]  /*8a50*/  BSSY B0, `(.L_x_186) ;  /* 0x0000006000007945 */ /* 0x000fe20003800000 */
[----:B------:R-:W-:-:S07]  /*8a60*/  IMAD.MOV.U32 R5, RZ, RZ, -0x1 ;  /* 0xffffffffff057424 */ /* 0x000fce00078e00ff */
[----:B------:R-:W-:Y:S05]  /*8a70*/  WARPSYNC.COLLECTIVE R5, `(.L_x_187) ;  /* 0x00000000050c7348 */ /* 0x000fea0003c00000 */
[----:B------:R-:W-:Y:S02]  /*8a80*/  ELECT P0, UR62, PT ;  /* 0x00000000003e782f */ /* 0x000fe40003800000 */
[----:B------:R-:W-:Y:S01]  /*8a90*/  MOV R5, UR62 ;  /* 0x0000003e00057c02 */ /* 0x000fe20008000f00 */
[----:B------:R-:W-:Y:S10]  /*8aa0*/  ENDCOLLECTIVE ;  /* 0x000000000000791b */ /* 0x000ff40003800000 */
.L_x_187:
[----:B------:R-:W-:Y:S05]  /*8ab0*/  BSYNC B0 ;  /* 0x0000000000007941 */ /* 0x000fea0003800000 */
.L_x_186:
[----:B------:R-:W-:Y:S05]  /*8ac0*/  BRA `(.L_x_188) ;  /* 0xfffffff400307947 */ /* 0x000fea000383ffff */
.L_x_166:
[----:B0-----:R0:W1:Y:S02]  /*8ad0*/  SYNCS.PHASECHK.TRANS64.TRYWAIT P0, [R5+URZ], R2 ;  /* 0x00000002050075a7 */ /* 0x001064000800017f */
[----:B-1----:R-:W-:Y:S05]  /*8ae0*/  @!P0 NANOSLEEP.SYNCS 0x989680 ;  /* 0x009896800000895d */ /* 0x002fea0003900000 */
[----:B------:R-:W1:Y:S02]  /*8af0*/  @!P0 SYNCS.PHASECHK.TRANS64 P0, [R5+URZ], R2 ;  /* 0x00000002050085a7 */ /* 0x000e64000800007f */
[----:B-1----:R-:W-:Y:S05]  /*8b00*/  @!P0 BRA `(.L_x_166) ;  /* 0xfffffffc00f08947 */ /* 0x002fea000383ffff */
[----:B------:R-:W-:Y:S05]  /*8b10*/  BRA `(.L_x_189) ;  /* 0xfffffff400707947 */ /* 0x000fea000383ffff */
.L_x_167:
[----:B0-----:R0:W1:Y:S02]  /*8b20*/  SYNCS.PHASECHK.TRANS64.TRYWAIT P0, [R7+URZ], R4 ;  /* 0x00000004070075a7 */ /* 0x001064000800017f */
[----:B-1----:R-:W-:Y:S05]  /*8b30*/  @!P0 NANOSLEEP.SYNCS 0x989680 ;  /* 0x009896800000895d */ /* 0x002fea0003900000 */
[----:B------:R-:W1:Y:S02]  /*8b40*/  @!P0 SYNCS.PHASECHK.TRANS64 P0, [R7+URZ], R4 ;  /* 0x00000004070085a7 */ /* 0x000e64000800007f */
[----:B-1----:R-:W-:Y:S05]  /*8b50*/  @!P0 BRA `(.L_x_167) ;  /* 0xfffffffc00f08947 */ /* 0x002fea000383ffff */
[----:B------:R-:W-:Y:S05]  /*8b60*/  BRA `(.L_x_190) ;  /* 0xfffffff400807947 */ /* 0x000fea000383ffff */
.L_x_168:
[----:B0-----:R0:W1:Y:S02]  /*8b70*/  SYNCS.PHASECHK.TRANS64.TRYWAIT P0, [R6+URZ], R5 ;  /* 0x00000005060075a7 */ /* 0x001064000800017f */
[----:B-1----:R-:W-:Y:S05]  /*8b80*/  @!P0 NANOSLEEP.SYNCS 0x989680 ;  /* 0x009896800000895d */ /* 0x002fea0003900000 */
[----:B------:R-:W1:Y:S02]  /*8b90*/  @!P0 SYNCS.PHASECHK.TRANS64 P0, [R6+URZ], R5 ;  /* 0x00000005060085a7 */ /* 0x000e64000800007f */
[----:B-1----:R-:W-:Y:S05]  /*8ba0*/  @!P0 BRA `(.L_x_168) ;  /* 0xfffffffc00f08947 */ /* 0x002fea000383ffff */
[----:B------:R-:W-:Y:S05]  /*8bb0*/  BRA `(.L_x_191) ;  /* 0xfffffff400907947 */ /* 0x000fea000383ffff */
.L_x_169:
[----:B0-----:R0:W1:Y:S02]  /*8bc0*/  SYNCS.PHASECHK.TRANS64.TRYWAIT P0, [R7+URZ], R4 ;  /* 0x00000004070075a7 */ /* 0x001064000800017f */
[----:B-1----:R-:W-:Y:S05]  /*8bd0*/  @!P0 NANOSLEEP.SYNCS 0x989680 ;  /* 0x009896800000895d */ /* 0x002fea0003900000 */
[----:B------:R-:W1:Y:S02]  /*8be0*/  @!P0 SYNCS.PHASECHK.TRANS64 P0, [R7+URZ], R4 ;  /* 0x00000004070085a7 */ /* 0x000e64000800007f */
[----:B-1----:R-:W-:Y:S05]  /*8bf0*/  @!P0 BRA `(.L_x_169) ;  /* 0xfffffffc00f08947 */ /* 0x002fea000383ffff */
[----:B------:R-:W-:Y:S05]  /*8c00*/  BRA `(.L_x_192) ;  /* 0xfffffff400a07947 */ /* 0x000fea000383ffff */
.L_x_170:
[----:B0-----:R0:W1:Y:S02]  /*8c10*/  SYNCS.PHASECHK.TRANS64.TRYWAIT P0, [R6+URZ], R5 ;  /* 0x00000005060075a7 */ /* 0x001064000800017f */
[----:B-1----:R-:W-:Y:S05]  /*8c20*/  @!P0 NANOSLEEP.SYNCS 0x989680 ;  /* 0x009896800000895d */ /* 0x002fea0003900000 */
[----:B------:R-:W1:Y:S02]  /*8c30*/  @!P0 SYNCS.PHASECHK.TRANS64 P0, [R6+URZ], R5 ;  /* 0x00000005060085a7 */ /* 0x000e64000800007f */
[----:B-1----:R-:W-:Y:S05]  /*8c40*/  @!P0 BRA `(.L_x_170) ;  /* 0xfffffffc00f08947 */ /* 0x002fea000383ffff */
[----:B------:R-:W-:Y:S05]  /*8c50*/  BRA `(.L_x_193) ;  /* 0xfffffff400b07947 */ /* 0x000fea000383ffff */
.L_x_171:
[----:B0-----:R0:W1:Y:S02]  /*8c60*/  SYNCS.PHASECHK.TRANS64.TRYWAIT P0, [R7+URZ], R4 ;  /* 0x00000004070075a7 */ /* 0x001064000800017f */
[----:B-1----:R-:W-:Y:S05]  /*8c70*/  @!P0 NANOSLEEP.SYNCS 0x989680 ;  /* 0x009896800000895d */ /* 0x002fea0003900000 */
[----:B------:R-:W1:Y:S02]  /*8c80*/  @!P0 SYNCS.PHASECHK.TRANS64 P0, [R7+URZ], R4 ;  /* 0x00000004070085a7 */ /* 0x000e64000800007f */
[----:B-1----:R-:W-:Y:S05]  /*8c90*/  @!P0 BRA `(.L_x_171) ;  /* 0xfffffffc00f08947 */ /* 0x002fea000383ffff */
[----:B------:R-:W-:Y:S05]  /*8ca0*/  BRA `(.L_x_194) ;  /* 0xfffffff400c07947 */ /* 0x000fea000383ffff */
.L_x_172:
[----:B0-----:R0:W1:Y:S02]  /*8cb0*/  SYNCS.PHASECHK.TRANS64.TRYWAIT P0, [R6+URZ], R5 ;  /* 0x00000005060075a7 */ /* 0x001064000800017f */
[----:B-1----:R-:W-:Y:S05]  /*8cc0*/  @!P0 NANOSLEEP.SYNCS 0x989680 ;  /* 0x009896800000895d */ /* 0x002fea0003900000 */
[----:B------:R-:W1:Y:S02]  /*8cd0*/  @!P0 SYNCS.PHASECHK.TRANS64 P0, [R6+URZ], R5 ;  /* 0x00000005060085a7 */ /* 0x000e64000800007f */
[----:B-1----:R-:W-:Y:S05]  /*8ce0*/  @!P0 BRA `(.L_x_172) ;  /* 0xfffffffc00f08947 */ /* 0x002fea000383ffff */
[----:B------:R-:W-:Y:S05]  /*8cf0*/  BRA `(.L_x_195) ;  /* 0xfffffff400d07947 */ /* 0x000fea000383ffff */
.L_x_173:
[----:B0-----:R0:W1:Y:S02]  /*8d00*/  SYNCS.PHASECHK.TRANS64.TRYWAIT P0, [R7+URZ], R4 ;  /* 0x00000004070075a7 */ /* 0x001064000800017f */
[----:B-1----:R-:W-:Y:S05]  /*8d10*/  @!P0 NANOSLEEP.SYNCS 0x989680 ;  /* 0x009896800000895d */ /* 0x002fea0003900000 */
[----:B------:R-:W1:Y:S02]  /*8d20*/  @!P0 SYNCS.PHASECHK.TRANS64 P0, [R7+URZ], R4 ;  /* 0x00000004070085a7 */ /* 0x000e64000800007f */
[----:B-1----:R-:W-:Y:S05]  /*8d30*/  @!P0 BRA `(.L_x_173) ;  /* 0xfffffffc00f08947 */ /* 0x002fea000383ffff */
[----:B------:R-:W-:Y:S05]  /*8d40*/  BRA `(.L_x_196) ;  /* 0xfffffff400e07947 */ /* 0x000fea000383ffff */
.L_x_174:
[----:B0-----:R0:W1:Y:S02]  /*8d50*/  SYNCS.PHASECHK.TRANS64.TRYWAIT P0, [R6+URZ], R5 ;  /* 0x00000005060075a7 */ /* 0x001064000800017f */
[----:B-1----:R-:W-:Y:S05]  /*8d60*/  @!P0 NANOSLEEP.SYNCS 0x989680 ;  /* 0x009896800000895d */ /* 0x002fea0003900000 */
[----:B------:R-:W1:Y:S02]  /*8d70*/  @!P0 SYNCS.PHASECHK.TRANS64 P0, [R6+URZ], R5 ;  /* 0x00000005060085a7 */ /* 0x000e64000800007f */
[----:B-1----:R-:W-:Y:S05]  /*8d80*/  @!P0 BRA `(.L_x_174) ;  /* 0xfffffffc00f08947 */ /* 0x002fea000383ffff */
[----:B------:R-:W-:Y:S05]  /*8d90*/  BRA `(.L_x_197) ;  /* 0xfffffff400f07947 */ /* 0x000fea000383ffff */
.L_x_175:
[----:B0-----:R0:W1:Y:S02]  /*8da0*/  SYNCS.PHASECHK.TRANS64.TRYWAIT P0, [R7+URZ], R4 ;  /* 0x00000004070075a7 */ /* 0x001064000800017f */
[----:B-1----:R-:W-:Y:S05]  /*8db0*/  @!P0 NANOSLEEP.SYNCS 0x989680 ;  /* 0x009896800000895d */ /* 0x002fea0003900000 */
[----:B------:R-:W1:Y:S02]  /*8dc0*/  @!P0 SYNCS.PHASECHK.TRANS64 P0, [R7+URZ], R4 ;  /* 0x00000004070085a7 */ /* 0x000e64000800007f */
[----:B-1----:R-:W-:Y:S05]  /*8dd0*/  @!P0 BRA `(.L_x_175) ;  /* 0xfffffffc00f08947 */ /* 0x002fea000383ffff */
[----:B------:R-:W-:Y:S05]  /*8de0*/  BRA `(.L_x_198) ;  /* 0xfffffff800007947 */ /* 0x000fea000383ffff */
.L_x_176:
[----:B0-----:R0:W1:Y:S02]  /*8df0*/  SYNCS.PHASECHK.TRANS64.TRYWAIT P0, [R6+URZ], R5 ;  /* 0x00000005060075a7 */ /* 0x001064000800017f */
[----:B-1----:R-:W-:Y:S05]  /*8e00*/  @!P0 NANOSLEEP.SYNCS 0x989680 ;  /* 0x009896800000895d */ /* 0x002fea0003900000 */
[----:B------:R-:W1:Y:S02]  /*8e10*/  @!P0 SYNCS.PHASECHK.TRANS64 P0, [R6+URZ], R5 ;  /* 0x00000005060085a7 */ /* 0x000e64000800007f */
[----:B-1----:R-:W-:Y:S05]  /*8e20*/  @!P0 BRA `(.L_x_176) ;  /* 0xfffffffc00f08947 */ /* 0x002fea000383ffff */
[----:B------:R-:W-:Y:S05]  /*8e30*/  BRA `(.L_x_199) ;  /* 0xfffffff800107947 */ /* 0x000fea000383ffff */
.L_x_177:
[----:B0-----:R0:W1:Y:S02]  /*8e40*/  SYNCS.PHASECHK.TRANS64.TRYWAIT P0, [R7+URZ], R4 ;  /* 0x00000004070075a7 */ /* 0x001064000800017f */
[----:B-1----:R-:W-:Y:S05]  /*8e50*/  @!P0 NANOSLEEP.SYNCS 0x989680 ;  /* 0x009896800000895d */ /* 0x002fea0003900000 */
[----:B------:R-:W1:Y:S02]  /*8e60*/  @!P0 SYNCS.PHASECHK.TRANS64 P0, [R7+URZ], R4 ;  /* 0x00000004070085a7 */ /* 0x000e64000800007f */
[----:B-1----:R-:W-:Y:S05]  /*8e70*/  @!P0 BRA `(.L_x_177) ;  /* 0xfffffffc00f08947 */ /* 0x002fea000383ffff */
[----:B------:R-:W-:Y:S05]  /*8e80*/  BRA `(.L_x_200) ;  /* 0xfffffff800207947 */ /* 0x000fea000383ffff */
.L_x_178:
[----:B0-----:R0:W1:Y:S02]  /*8e90*/  SYNCS.PHASECHK.TRANS64.TRYWAIT P0, [R6+URZ], R5 ;  /* 0x00000005060075a7 */ /* 0x001064000800017f */
[----:B-1----:R-:W-:Y:S05]  /*8ea0*/  @!P0 NANOSLEEP.SYNCS 0x989680 ;  /* 0x009896800000895d */ /* 0x002fea0003900000 */
[----:B------:R-:W1:Y:S02]  /*8eb0*/  @!P0 SYNCS.PHASECHK.TRANS64 P0, [R6+URZ], R5 ;  /* 0x00000005060085a7 */ /* 0x000e64000800007f */
[----:B-1----:R-:W-:Y:S05]  /*8ec0*/  @!P0 BRA `(.L_x_178) ;  /* 0xfffffffc00f08947 */ /* 0x002fea000383ffff */
[----:B------:R-:W-:Y:S05]  /*8ed0*/  BRA `(.L_x_201) ;  /* 0xfffffff800307947 */ /* 0x000fea000383ffff */
.L_x_179:
[----:B0-----:R0:W1:Y:S02]  /*8ee0*/  SYNCS.PHASECHK.TRANS64.TRYWAIT P0, [R7+URZ], R4 ;  /* 0x00000004070075a7 */ /* 0x001064000800017f */
[----:B-1----:R-:W-:Y:S05]  /*8ef0*/  @!P0 NANOSLEEP.SYNCS 0x989680 ;  /* 0x009896800000895d */ /* 0x002fea0003900000 */
[----:B------:R-:W1:Y:S02]  /*8f00*/  @!P0 SYNCS.PHASECHK.TRANS64 P0, [R7+URZ], R4 ;  /* 0x00000004070085a7 */ /* 0x000e64000800007f */
[----:B-1----:R-:W-:Y:S05]  /*8f10*/  @!P0 BRA `(.L_x_179) ;  /* 0xfffffffc00f08947 */ /* 0x002fea000383ffff */
[----:B------:R-:W-:Y:S05]  /*8f20*/  BRA `(.L_x_202) ;  /* 0xfffffff800407947 */ /* 0x000fea000383ffff */
.L_x_180:
[----:B-1----:R1:W2:Y:S02]  /*8f30*/  SYNCS.PHASECHK.TRANS64.TRYWAIT P0, [R6+URZ], R5 ;  /* 0x00000005060075a7 */ /* 0x0022a4000800017f */
[----:B--2---:R-:W-:Y:S05]  /*8f40*/  @!P0 NANOSLEEP.SYNCS 0x989680 ;  /* 0x009896800000895d */ /* 0x004fea0003900000 */
[----:B------:R-:W2:Y:S02]  /*8f50*/  @!P0 SYNCS.PHASECHK.TRANS64 P0, [R6+URZ], R5 ;  /* 0x00000005060085a7 */ /* 0x000ea4000800007f */
[----:B--2---:R-:W-:Y:S05]  /*8f60*/  @!P0 BRA `(.L_x_180) ;  /* 0xfffffffc00f08947 */ /* 0x004fea000383ffff */
[----:B------:R-:W-:Y:S05]  /*8f70*/  BRA `(.L_x_203) ;  /* 0xfffffff800487947 */ /* 0x000fea000383ffff */
.L_x_204:
[----:B------:R-:W-:-:S00]  /*8f80*/  BRA `(.L_x_204) ;  /* 0xfffffffc00fc7947 */ /* 0x000fc0000383ffff */
[----:B------:R-:W-:-:S00]  /*8f90*/  NOP ;  /* 0x0000000000007918 */ /* 0x000fc00000000000 */
        /* <DEDUP_REMOVED lines=14> */
.L_x_205:


//--------------------- .nv.shared._ZN7cutlass13device_kernelINS_4gemm6kernel13GemmUniversalIN4cute5tupleIJiiiiEEENS1_10collective13CollectiveMmaINS1_40MainloopSm90TmaGmmaWarpSpecializedSparseILi16ENS5_IJNS4_1CILi1EEENSA_ILi2EEESB_EEENS1_35KernelTmaWarpSpecializedCooperativeEEENS5_IJNSA_ILi256EEENSA_ILi64EEESH_EEEaNS5_IJNS4_6LayoutINS5_IJiNS5_IJSC_iEEEiEEENS5_IJlNS5_IJSB_SC_EEElEEEEENSJ_INS5_IJNS5_IJSH_iEEESP_iEEENS5_IJNS5_IJSH_NSA_ILi4096EEEEEENS5_IJSB_lEEElEEEEEEEEaNS5_IJlSB_lEEENS4_8TiledMMAINS4_8MMA_AtomIJNS4_4SM904GMMA6SPARSE27GMMA_64x64x64_S32S8S8_SS_TNILNS11_9SparseSelE0EEEEEENSJ_INS5_IJSC_SB_SB_EEENS5_IJSB_NSA_ILi0EEES18_EEEEENS5_IJNS4_10UnderscoreES1B_S1B_EEEEENS4_23SM90_TMA_LOAD_MULTICASTENS4_14ComposedLayoutINS4_7SwizzleILi1ELi4ELi3EEENS4_25smem_sparse_ptr_flag_bitsILi2ELi8EEENSJ_INS5_IJNS5_IJSB_NSA_ILi8EEEEEENS5_IJSC_NSA_ILi32EEEEEEEEENS5_IJNS5_IJS18_SH_EEESM_EEEEEEEvNS4_8identityENS4_13SM90_TMA_LOADENS1F_INS1G_ILi2ELi4ELi3EEENS4_18smem_ptr_flag_bitsILi8EEENSJ_INS5_IJS1K_SH_EEENS5_IJSH_SB_EEEEEEEvS1T_EENS_8epilogue10collective6detail29Sm90TmaWarpSpecializedAdapterINS24_15DefaultEpilogueIiNS5_IJSB_llEEES28_NS23_6thread17LinearCombinationIiLi1EiiLNS29_9ScaleType4KindE0ELNS_15FloatRoundStyleE2EiEENS1_15EpilogueDefaultEEEEEvvEEEEvNT_6ParamsE --------------------------
	.section	.nv.shared._ZN7cutlass13device_kernelINS_4gemm6kernel13GemmUniversalIN4cute5tupleIJiiiiEEENS1_10collective13CollectiveMmaINS1_40MainloopSm90TmaGmmaWarpSpecializedSparseILi16ENS5_IJNS4_1CILi1EEENSA_ILi2EEESB_EEENS1_35KernelTmaWarpSpecializedCooperativeEEENS5_IJNSA_ILi256EEENSA_ILi64EEESH_EEEaNS5_IJNS4_6LayoutINS5_IJiNS5_IJSC_iEEEiEEENS5_IJlNS5_IJSB_SC_EEElEEEEENSJ_INS5_IJNS5_IJSH_iEEESP_iEEENS5_IJNS5_IJSH_NSA_ILi4096EEEEEENS5_IJSB_lEEElEEEEEEEEaNS5_IJlSB_lEEENS4_8TiledMMAINS4_8MMA_AtomIJNS4_4SM904GMMA6SPARSE27GMMA_64x64x64_S32S8S8_SS_TNILNS11_9SparseSelE0EEEEEENSJ_INS5_IJSC_SB_SB_EEENS5_IJSB_NSA_ILi0EEES18_EEEEENS5_IJNS4_10UnderscoreES1B_S1B_EEEEENS4_23SM90_TMA_LOAD_MULTICASTENS4_14ComposedLayoutINS4_7SwizzleILi1ELi4ELi3EEENS4_25smem_sparse_ptr_flag_bitsILi2ELi8EEENSJ_INS5_IJNS5_IJSB_NSA_ILi8EEEEEENS5_IJSC_NSA_ILi32EEEEEEEEENS5_IJNS5_IJS18_SH_EEESM_EEEEEEEvNS4_8identityENS4_13SM90_TMA_LOADENS1F_INS1G_ILi2ELi4ELi3EEENS4_18smem_ptr_flag_bitsILi8EEENSJ_INS5_IJS1K_SH_EEENS5_IJSH_SB_EEEEEEEvS1T_EENS_8epilogue10collective6detail29Sm90TmaWarpSpecializedAdapterINS24_15DefaultEpilogueIiNS5_IJSB_llEEES28_NS23_6thread17LinearCombinationIiLi1EiiLNS29_9ScaleType4KindE0ELNS_15FloatRoundStyleE2EiEENS1_15EpilogueDefaultEEEEEvvEEEEvNT_6ParamsE,"aw",@nobits
	.sectionflags	@""
	.align	16
	.zero		1024


//--------------------- .nv.shared.reserved.0     --------------------------
	.section	.nv.shared.reserved.0,"aw",@nobits
	.weak		__nv_reservedSMEM_offset_0_alias
	.size		__nv_reservedSMEM_offset_0_alias, 0, 0
	.other		__nv_reservedSMEM_offset_0_alias,@"STO_CUDA_RESERVED_SHARED STV_DEFAULT"
__nv_reservedSMEM_offset_0_alias:
	.zero		0


//--------------------- .nv.global                --------------------------
	.section	.nv.global,"aw",@nobits
.nv.global:
	.type		_ZN39_INTERNAL_94c75469_4_k_cu_744770df_27954cute1_E,@object
	.size		_ZN39_INTERNAL_94c75469_4_k_cu_744770df_27954cute1_E,(_ZN39_INTERNAL_94c75469_4_k_cu_744770df_27954cuda3std3__45__cpo6cbeginE - _ZN39_INTERNAL_94c75469_4_k_cu_744770df_27954cute1_E)
_ZN39_INTERNAL_94c75469_4_k_cu_744770df_27954cute1_E:
	.zero		1
	.type		_ZN39_INTERNAL_94c75469_4_k_cu_744770df_27954cuda3std3__45__cpo6cbeginE,@object
	.size		_ZN39_INTERNAL_94c75469_4_k_cu_744770df_27954cuda3std3__45__cpo6cbeginE,(_ZN39_INTERNAL_94c75469_4_k_cu_744770df_27954cuda3std3__48in_placeE - _ZN39_INTERNAL_94c75469_4_k_cu_744770df_27954cuda3std3__45__cpo6cbeginE)
_ZN39_INTERNAL_94c75469_4_k_cu_744770df_27954cuda3std3__45__cpo6cbeginE:
	.zero		1
	.type		_ZN39_INTERNAL_94c75469_4_k_cu_744770df_27954cuda3std3__48in_placeE,@object
	.size		_ZN39_INTERNAL_94c75469_4_k_cu_744770df_27954cuda3std3__48in_placeE,(_ZN39_INTERNAL_94c75469_4_k_cu_744770df_27954cuda3std6ranges3__45__cpo9iter_moveE - _ZN39_INTERNAL_94c75469_4_k_cu_744770df_27954cuda3std3__48in_placeE)
_ZN39_INTERNAL_94c75469_4_k_cu_744770df_27954cuda3std3__48in_placeE:
	.zero		1
	.type		_ZN39_INTERNAL_94c75469_4_k_cu_744770df_27954cuda3std6ranges3__45__cpo9iter_moveE,@object
	.size		_ZN39_INTERNAL_94c75469_4_k_cu_744770df_27954cuda3std6ranges3__45__cpo9iter_moveE,(_ZN39_INTERNAL_94c75469_4_k_cu_744770df_27954cuda3std3__45__cpo5beginE - _ZN39_INTERNAL_94c75469_4_k_cu_744770df_27954cuda3std6ranges3__45__cpo9iter_moveE)
_ZN39_INTERNAL_94c75469_4_k_cu_744770df_27954cuda3std6ranges3__45__cpo9iter_moveE:
	.zero		1
	.type		_ZN39_INTERNAL_94c75469_4_k_cu_744770df_27954cuda3std3__45__cpo5beginE,@object
	.size		_ZN39_INTERNAL_94c75469_4_k_cu_744770df_27954cuda3std3__45__cpo5beginE,(_ZN39_INTERNAL_94c75469_4_k_cu_744770df_27954cuda3std3__441_GLOBAL__N__94c75469_4_k_cu_744770df_27956ignoreE - _ZN39_INTERNAL_94c75469_4_k_cu_744770df_27954cuda3std3__45__cpo5beginE)
_ZN39_INTERNAL_94c75469_4_k_cu_744770df_27954cuda3std3__45__cpo5beginE:
	.zero		1
	.type		_ZN39_INTERNAL_94c75469_4_k_cu_744770df_27954cuda3std3__441_GLOBAL__N__94c75469_4_k_cu_744770df_27956ignoreE,@object
	.size		_ZN39_INTERNAL_94c75469_4_k_cu_744770df_27954cuda3std3__441_GLOBAL__N__94c75469_4_k_cu_744770df_27956ignoreE,(_ZN39_INTERNAL_94c75469_4_k_cu_744770df_27954cute7productE - _ZN39_INTERNAL_94c75469_4_k_cu_744770df_27954cuda3std3__441_GLOBAL__N__94c75469_4_k_cu_744770df_27956ignoreE)
_ZN39_INTERNAL_94c75469_4_k_cu_744770df_27954cuda3std3__441_GLOBAL__N__94c75469_4_k_cu_744770df_27956ignoreE:
	.zero		1
	.type		_ZN39_INTERNAL_94c75469_4_k_cu_744770df_27954cute7productE,@object
	.size		_ZN39_INTERNAL_94c75469_4_k_cu_744770df_27954cute7productE,(_ZN39_INTERNAL_94c75469_4_k_cu_744770df_27954cuda3std3__45__cpo3endE - _ZN39_INTERNAL_94c75469_4_k_cu_744770df_27954cute7productE)
_ZN39_INTERNAL_94c75469_4_k_cu_744770df_27954cute7productE:
	.zero		1
	.type		_ZN39_INTERNAL_94c75469_4_k_cu_744770df_27954cuda3std3__45__cpo3endE,@object
	.size		_ZN39_INTERNAL_94c75469_4_k_cu_744770df_27954cuda3std3__45__cpo3endE,(_ZN39_INTERNAL_94c75469_4_k_cu_744770df_27954cuda3std3__419piecewise_constructE - _ZN39_INTERNAL_94c75469_4_k_cu_744770df_27954cuda3std3__45__cpo3endE)
_ZN39_INTERNAL_94c75469_4_k_cu_744770df_27954cuda3std3__45__cpo3endE:
	.zero		1
	.type		_ZN39_INTERNAL_94c75469_4_k_cu_744770df_27954cuda3std3__419piecewise_constructE,@object
	.size		_ZN39_INTERNAL_94c75469_4_k_cu_744770df_27954cuda3std3__419piecewise_constructE,(_ZN39_INTERNAL_94c75469_4_k_cu_744770df_27954cuda3std3__45__cpo4cendE - _ZN39_INTERNAL_94c75469_4_k_cu_744770df_27954cuda3std3__419piecewise_constructE)
_ZN39_INTERNAL_94c75469_4_k_cu_744770df_27954cuda3std3__419piecewise_constructE:
	.zero		1
	.type		_ZN39_INTERNAL_94c75469_4_k_cu_744770df_27954cuda3std3__45__cpo4cendE,@object
	.size		_ZN39_INTERNAL_94c75469_4_k_cu_744770df_27954cuda3std3__45__cpo4cendE,(_ZN39_INTERNAL_94c75469_4_k_cu_744770df_27954cuda3std6ranges3__45__cpo4swapE - _ZN39_INTERNAL_94c75469_4_k_cu_744770df_27954cuda3std3__45__cpo4cendE)
_ZN39_INTERNAL_94c75469_4_k_cu_744770df_27954cuda3std3__45__cpo4cendE:
	.zero		1
	.type		_ZN39_INTERNAL_94c75469_4_k_cu_744770df_27954cuda3std6ranges3__45__cpo4swapE,@object
	.size		_ZN39_INTERNAL_94c75469_4_k_cu_744770df_27954cuda3std6ranges3__45__cpo4swapE,(.L_7 - _ZN39_INTERNAL_94c75469_4_k_cu_744770df_27954cuda3std6ranges3__45__cpo4swapE)
_ZN39_INTERNAL_94c75469_4_k_cu_744770df_27954cuda3std6ranges3__45__cpo4swapE:
	.zero		1
.L_7:


//--------------------- .nv.constant0._ZN7cutlass13device_kernelINS_4gemm6kernel13GemmUniversalIN4cute5tupleIJiiiiEEENS1_10collective13CollectiveMmaINS1_40MainloopSm90TmaGmmaWarpSpecializedSparseILi16ENS5_IJNS4_1CILi1EEENSA_ILi2EEESB_EEENS1_35KernelTmaWarpSpecializedCooperativeEEENS5_IJNSA_ILi256EEENSA_ILi64EEESH_EEEaNS5_IJNS4_6LayoutINS5_IJiNS5_IJSC_iEEEiEEENS5_IJlNS5_IJSB_SC_EEElEEEEENSJ_INS5_IJNS5_IJSH_iEEESP_iEEENS5_IJNS5_IJSH_NSA_ILi4096EEEEEENS5_IJSB_lEEElEEEEEEEEaNS5_IJlSB_lEEENS4_8TiledMMAINS4_8MMA_AtomIJNS4_4SM904GMMA6SPARSE27GMMA_64x64x64_S32S8S8_SS_TNILNS11_9SparseSelE0EEEEEENSJ_INS5_IJSC_SB_SB_EEENS5_IJSB_NSA_ILi0EEES18_EEEEENS5_IJNS4_10UnderscoreES1B_S1B_EEEEENS4_23SM90_TMA_LOAD_MULTICASTENS4_14ComposedLayoutINS4_7SwizzleILi1ELi4ELi3EEENS4_25smem_sparse_ptr_flag_bitsILi2ELi8EEENSJ_INS5_IJNS5_IJSB_NSA_ILi8EEEEEENS5_IJSC_NSA_ILi32EEEEEEEEENS5_IJNS5_IJS18_SH_EEESM_EEEEEEEvNS4_8identityENS4_13SM90_TMA_LOADENS1F_INS1G_ILi2ELi4ELi3EEENS4_18smem_ptr_flag_bitsILi8EEENSJ_INS5_IJS1K_SH_EEENS5_IJSH_SB_EEEEEEEvS1T_EENS_8epilogue10collective6detail29Sm90TmaWarpSpecializedAdapterINS24_15DefaultEpilogueIiNS5_IJSB_llEEES28_NS23_6thread17LinearCombinationIiLi1EiiLNS29_9ScaleType4KindE0ELNS_15FloatRoundStyleE2EiEENS1_15EpilogueDefaultEEEEEvvEEEEvNT_6ParamsE --------------------------
	.section	.nv.constant0._ZN7cutlass13device_kernelINS_4gemm6kernel13GemmUniversalIN4cute5tupleIJiiiiEEENS1_10collective13CollectiveMmaINS1_40MainloopSm90TmaGmmaWarpSpecializedSparseILi16ENS5_IJNS4_1CILi1EEENSA_ILi2EEESB_EEENS1_35KernelTmaWarpSpecializedCooperativeEEENS5_IJNSA_ILi256EEENSA_ILi64EEESH_EEEaNS5_IJNS4_6LayoutINS5_IJiNS5_IJSC_iEEEiEEENS5_IJlNS5_IJSB_SC_EEElEEEEENSJ_INS5_IJNS5_IJSH_iEEESP_iEEENS5_IJNS5_IJSH_NSA_ILi4096EEEEEENS5_IJSB_lEEElEEEEEEEEaNS5_IJlSB_lEEENS4_8TiledMMAINS4_8MMA_AtomIJNS4_4SM904GMMA6SPARSE27GMMA_64x64x64_S32S8S8_SS_TNILNS11_9SparseSelE0EEEEEENSJ_INS5_IJSC_SB_SB_EEENS5_IJSB_NSA_ILi0EEES18_EEEEENS5_IJNS4_10UnderscoreES1B_S1B_EEEEENS4_23SM90_TMA_LOAD_MULTICASTENS4_14ComposedLayoutINS4_7SwizzleILi1ELi4ELi3EEENS4_25smem_sparse_ptr_flag_bitsILi2ELi8EEENSJ_INS5_IJNS5_IJSB_NSA_ILi8EEEEEENS5_IJSC_NSA_ILi32EEEEEEEEENS5_IJNS5_IJS18_SH_EEESM_EEEEEEEvNS4_8identityENS4_13SM90_TMA_LOADENS1F_INS1G_ILi2ELi4ELi3EEENS4_18smem_ptr_flag_bitsILi8EEENSJ_INS5_IJS1K_SH_EEENS5_IJSH_SB_EEEEEEEvS1T_EENS_8epilogue10collective6detail29Sm90TmaWarpSpecializedAdapterINS24_15DefaultEpilogueIiNS5_IJSB_llEEES28_NS23_6thread17LinearCombinationIiLi1EiiLNS29_9ScaleType4KindE0ELNS_15FloatRoundStyleE2EiEENS1_15EpilogueDefaultEEEEEvvEEEEvNT_6ParamsE,"a",@progbits
	.sectionflags	@""
	.align	4
.nv.constant0._ZN7cutlass13device_kernelINS_4gemm6kernel13GemmUniversalIN4cute5tupleIJiiiiEEENS1_10collective13CollectiveMmaINS1_40MainloopSm90TmaGmmaWarpSpecializedSparseILi16ENS5_IJNS4_1CILi1EEENSA_ILi2EEESB_EEENS1_35KernelTmaWarpSpecializedCooperativeEEENS5_IJNSA_ILi256EEENSA_ILi64EEESH_EEEaNS5_IJNS4_6LayoutINS5_IJiNS5_IJSC_iEEEiEEENS5_IJlNS5_IJSB_SC_EEElEEEEENSJ_INS5_IJNS5_IJSH_iEEESP_iEEENS5_IJNS5_IJSH_NSA_ILi4096EEEEEENS5_IJSB_lEEElEEEEEEEEaNS5_IJlSB_lEEENS4_8TiledMMAINS4_8MMA_AtomIJNS4_4SM904GMMA6SPARSE27GMMA_64x64x64_S32S8S8_SS_TNILNS11_9SparseSelE0EEEEEENSJ_INS5_IJSC_SB_SB_EEENS5_IJSB_NSA_ILi0EEES18_EEEEENS5_IJNS4_10UnderscoreES1B_S1B_EEEEENS4_23SM90_TMA_LOAD_MULTICASTENS4_14ComposedLayoutINS4_7SwizzleILi1ELi4ELi3EEENS4_25smem_sparse_ptr_flag_bitsILi2ELi8EEENSJ_INS5_IJNS5_IJSB_NSA_ILi8EEEEEENS5_IJSC_NSA_ILi32EEEEEEEEENS5_IJNS5_IJS18_SH_EEESM_EEEEEEEvNS4_8identityENS4_13SM90_TMA_LOADENS1F_INS1G_ILi2ELi4ELi3EEENS4_18smem_ptr_flag_bitsILi8EEENSJ_INS5_IJS1K_SH_EEENS5_IJSH_SB_EEEEEEEvS1T_EENS_8epilogue10collective6detail29Sm90TmaWarpSpecializedAdapterINS24_15DefaultEpilogueIiNS5_IJSB_llEEES28_NS23_6thread17LinearCombinationIiLi1EiiLNS29_9ScaleType4KindE0ELNS_15FloatRoundStyleE2EiEENS1_15EpilogueDefaultEEEEEvvEEEEvNT_6ParamsE:
	.zero		1920


//--------------------- SYMBOLS --------------------------

	.type		.nv.reservedSmem.offset0,@object
	.size		.nv.reservedSmem.offset0,0x4
